	.headerflags	@"EF_CUDA_TEXMODE_UNIFIED EF_CUDA_64BIT_ADDRESS EF_CUDA_SM86 EF_CUDA_VIRTUAL_SM(EF_CUDA_SM86)"
	.elftype	@"ET_EXEC"


//--------------------- .nv.info                  --------------------------
	.section	.nv.info,"",@"SHT_CUDA_INFO"
	.align	4


	//----- nvinfo : EIATTR_REGCOUNT
	.align		4
        /*0000*/ 	.byte	0x04, 0x2f
        /*0002*/ 	.short	(.L_2 - .L_1)
	.align		4
.L_1:
        /*0004*/ 	.word	index@(triton_red_fused__to_copy_add_amax_amin_cat_clamp_mul_reciprocal_7)
        /*0008*/ 	.word	0x00000032


	//----- nvinfo : EIATTR_MIN_STACK_SIZE
	.align		4
.L_2:
        /*000c*/ 	.byte	0x04, 0x12
        /*000e*/ 	.short	(.L_4 - .L_3)
	.align		4
.L_3:
        /*0010*/ 	.word	index@(triton_red_fused__to_copy_add_amax_amin_cat_clamp_mul_reciprocal_7)
        /*0014*/ 	.word	0x00000000


	//----- nvinfo : EIATTR_FRAME_SIZE
	.align		4
.L_4:
        /*0018*/ 	.byte	0x04, 0x11
        /*001a*/ 	.short	(.L_6 - .L_5)
	.align		4
.L_5:
        /*001c*/ 	.word	index@(triton_red_fused__to_copy_add_amax_amin_cat_clamp_mul_reciprocal_7)
        /*0020*/ 	.word	0x00000000


	//----- nvinfo : EIATTR_MIN_STACK_SIZE
	.align		4
.L_6:
        /*0024*/ 	.byte	0x04, 0x12
        /*0026*/ 	.short	(.L_8 - .L_7)
	.align		4
.L_7:
        /*0028*/ 	.word	index@(triton_red_fused__to_copy_add_amax_amin_cat_clamp_mul_reciprocal_7)
        /*002c*/ 	.word	0x00000000
.L_8:


//--------------------- .nv.info.triton_red_fused__to_copy_add_amax_amin_cat_clamp_mul_reciprocal_7 --------------------------
	.section	.nv.info.triton_red_fused__to_copy_add_amax_amin_cat_clamp_mul_reciprocal_7,"",@"SHT_CUDA_INFO"
	.sectionflags	@""
	.align	4


	//----- nvinfo : EIATTR_CUDA_API_VERSION
	.align		4
        /*0000*/ 	.byte	0x04, 0x37
        /*0002*/ 	.short	(.L_10 - .L_9)
.L_9:
        /*0004*/ 	.word	0x0000007c


	//----- nvinfo : EIATTR_SW2861232_WAR
	.align		4
.L_10:
        /*0008*/ 	.byte	0x01, 0x35
	.zero		2


	//----- nvinfo : EIATTR_PARAM_CBANK
	.align		4
        /*000c*/ 	.byte	0x04, 0x0a
        /*000e*/ 	.short	(.L_12 - .L_11)
	.align		4
.L_11:
        /*0010*/ 	.word	index@(.nv.constant0.triton_red_fused__to_copy_add_amax_amin_cat_clamp_mul_reciprocal_7)
        /*0014*/ 	.short	0x0160
        /*0016*/ 	.short	0x0038


	//----- nvinfo : EIATTR_CBANK_PARAM_SIZE
	.align		4
.L_12:
        /*0018*/ 	.byte	0x03, 0x19
        /*001a*/ 	.short	0x0038


	//----- nvinfo : EIATTR_KPARAM_INFO
	.align		4
        /*001c*/ 	.byte	0x04, 0x17
        /*001e*/ 	.short	(.L_14 - .L_13)
.L_13:
        /*0020*/ 	.word	0x00000000
        /*0024*/ 	.short	0x0007
        /*0026*/ 	.short	0x0030
        /*0028*/ 	.byte	0x00, 0xf4, 0x21, 0x00


	//----- nvinfo : EIATTR_KPARAM_INFO
	.align		4
.L_14:
        /*002c*/ 	.byte	0x04, 0x17
        /*002e*/ 	.short	(.L_16 - .L_15)
.L_15:
        /*0030*/ 	.word	0x00000000
        /*0034*/ 	.short	0x0006
        /*0036*/ 	.short	0x002c
        /*0038*/ 	.byte	0x00, 0xf0, 0x11, 0x00


	//----- nvinfo : EIATTR_KPARAM_INFO
	.align		4
.L_16:
        /*003c*/ 	.byte	0x04, 0x17
        /*003e*/ 	.short	(.L_18 - .L_17)
.L_17:
        /*0040*/ 	.word	0x00000000
        /*0044*/ 	.short	0x0005
        /*0046*/ 	.short	0x0028
        /*0048*/ 	.byte	0x00, 0xf0, 0x11, 0x00


	//----- nvinfo : EIATTR_KPARAM_INFO
	.align		4
.L_18:
        /*004c*/ 	.byte	0x04, 0x17
        /*004e*/ 	.short	(.L_20 - .L_19)
.L_19:
        /*0050*/ 	.word	0x00000000
        /*0054*/ 	.short	0x0004
        /*0056*/ 	.short	0x0020
        /*0058*/ 	.byte	0x00, 0xf4, 0x21, 0x00


	//----- nvinfo : EIATTR_KPARAM_INFO
	.align		4
.L_20:
        /*005c*/ 	.byte	0x04, 0x17
        /*005e*/ 	.short	(.L_22 - .L_21)
.L_21:
        /*0060*/ 	.word	0x00000000
        /*0064*/ 	.short	0x0003
        /*0066*/ 	.short	0x0018
        /*0068*/ 	.byte	0x00, 0xf4, 0x21, 0x00


	//----- nvinfo : EIATTR_KPARAM_INFO
	.align		4
.L_22:
        /*006c*/ 	.byte	0x04, 0x17
        /*006e*/ 	.short	(.L_24 - .L_23)
.L_23:
        /*0070*/ 	.word	0x00000000
        /*0074*/ 	.short	0x0002
        /*0076*/ 	.short	0x0010
        /*0078*/ 	.byte	0x00, 0xf4, 0x21, 0x00


	//----- nvinfo : EIATTR_KPARAM_INFO
	.align		4
.L_24:
        /*007c*/ 	.byte	0x04, 0x17
        /*007e*/ 	.short	(.L_26 - .L_25)
.L_25:
        /*0080*/ 	.word	0x00000000
        /*0084*/ 	.short	0x0001
        /*0086*/ 	.short	0x0008
        /*0088*/ 	.byte	0x00, 0xf4, 0x21, 0x00


	//----- nvinfo : EIATTR_KPARAM_INFO
	.align		4
.L_26:
        /*008c*/ 	.byte	0x04, 0x17
        /*008e*/ 	.short	(.L_28 - .L_27)
.L_27:
        /*0090*/ 	.word	0x00000000
        /*0094*/ 	.short	0x0000
        /*0096*/ 	.short	0x0000
        /*0098*/ 	.byte	0x00, 0xf4, 0x21, 0x00


	//----- nvinfo : EIATTR_MAXREG_COUNT
	.align		4
.L_28:
        /*009c*/ 	.byte	0x03, 0x1b
        /*009e*/ 	.short	0x0040


	//----- nvinfo : EIATTR_COOP_GROUP_MASK_REGIDS
	.align		4
        /*00a0*/ 	.byte	0x04, 0x29
        /*00a2*/ 	.short	(.L_30 - .L_29)


	//   ....[0]....
.L_29:
        /*00a4*/ 	.word	0xffffffff


	//   ....[1]....
        /*00a8*/ 	.word	0xffffffff


	//   ....[2]....
        /*00ac*/ 	.word	0xffffffff


	//   ....[3]....
        /*00b0*/ 	.word	0xffffffff


	//   ....[4]....
        /*00b4*/ 	.word	0xffffffff


	//   ....[5]....
        /*00b8*/ 	.word	0xffffffff


	//   ....[6]....
        /*00bc*/ 	.word	0xffffffff


	//   ....[7]....
        /*00c0*/ 	.word	0xffffffff


	//   ....[8]....
        /*00c4*/ 	.word	0xffffffff


	//   ....[9]....
        /*00c8*/ 	.word	0xffffffff


	//   ....[10]....
        /*00cc*/ 	.word	0xffffffff


	//   ....[11]....
        /*00d0*/ 	.word	0xffffffff


	//   ....[12]....
        /*00d4*/ 	.word	0xffffffff


	//   ....[13]....
        /*00d8*/ 	.word	0xffffffff


	//   ....[14]....
        /*00dc*/ 	.word	0xffffffff


	//   ....[15]....
        /*00e0*/ 	.word	0xffffffff


	//   ....[16]....
        /*00e4*/ 	.word	0xffffffff


	//   ....[17]....
        /*00e8*/ 	.word	0xffffffff


	//   ....[18]....
        /*00ec*/ 	.word	0xffffffff


	//   ....[19]....
        /*00f0*/ 	.word	0xffffffff


	//----- nvinfo : EIATTR_COOP_GROUP_INSTR_OFFSETS
	.align		4
.L_30:
        /*00f4*/ 	.byte	0x04, 0x28
        /*00f6*/ 	.short	(.L_32 - .L_31)


	//   ....[0]....
.L_31:
        /*00f8*/ 	.word	0x00001880


	//   ....[1]....
        /*00fc*/ 	.word	0x000018c0


	//   ....[2]....
        /*0100*/ 	.word	0x00001900


	//   ....[3]....
        /*0104*/ 	.word	0x00001950


	//   ....[4]....
        /*0108*/ 	.word	0x000019e0


	//   ....[5]....
        /*010c*/ 	.word	0x00001b80


	//   ....[6]....
        /*0110*/ 	.word	0x00001b90


	//   ....[7]....
        /*0114*/ 	.word	0x00001c10


	//   ....[8]....
        /*0118*/ 	.word	0x00001c30


	//   ....[9]....
        /*011c*/ 	.word	0x00001c80


	//   ....[10]....
        /*0120*/ 	.word	0x00001cb0


	//   ....[11]....
        /*0124*/ 	.word	0x00001d00


	//   ....[12]....
        /*0128*/ 	.word	0x00001d30


	//   ....[13]....
        /*012c*/ 	.word	0x00001d90


	//   ....[14]....
        /*0130*/ 	.word	0x00001db0


	//   ....[15]....
        /*0134*/ 	.word	0x00001e80


	//   ....[16]....
        /*0138*/ 	.word	0x00001ee0


	//   ....[17]....
        /*013c*/ 	.word	0x00001f20


	//   ....[18]....
        /*0140*/ 	.word	0x00001f60


	//   ....[19]....
        /*0144*/ 	.word	0x00001fa0


	//----- nvinfo : EIATTR_EXIT_INSTR_OFFSETS
	.align		4
.L_32:
        /*0148*/ 	.byte	0x04, 0x1c
        /*014a*/ 	.short	(.L_34 - .L_33)


	//   ....[0]....
.L_33:
        /*014c*/ 	.word	0x00003850


	//----- nvinfo : EIATTR_REQNTID
	.align		4
.L_34:
        /*0150*/ 	.byte	0x04, 0x10
        /*0152*/ 	.short	(.L_36 - .L_35)
.L_35:
        /*0154*/ 	.word	0x00000400
        /*0158*/ 	.word	0x00000001
        /*015c*/ 	.word	0x00000001


	//----- nvinfo : EIATTR_CRS_STACK_SIZE
	.align		4
.L_36:
        /*0160*/ 	.byte	0x04, 0x1e
        /*0162*/ 	.short	(.L_38 - .L_37)
.L_37:
        /*0164*/ 	.word	0x00000000
.L_38:


//--------------------- .nv.callgraph             --------------------------
	.section	.nv.callgraph,"",@"SHT_CUDA_CALLGRAPH"
	.align	4
	.sectionentsize	8
	.align		4
        /*0000*/ 	.word	0x00000000
	.align		4
        /*0004*/ 	.word	0xffffffff
	.align		4
        /*0008*/ 	.word	0x00000000
	.align		4
        /*000c*/ 	.word	0xfffffffe
	.align		4
        /*0010*/ 	.word	0x00000000
	.align		4
        /*0014*/ 	.word	0xfffffffd
	.align		4
        /*0018*/ 	.word	0x00000000
	.align		4
        /*001c*/ 	.word	0xfffffffc


//--------------------- .nv.rel.action            --------------------------
	.section	.nv.rel.action,"",@"SHT_CUDA_RELOCINFO"
	.align	8
	.sectionentsize	8
        /*0000*/ 	.byte	0x73, 0x00, 0x00, 0x00, 0x00, 0x00, 0x00, 0x00, 0x00, 0x00, 0x00, 0x11, 0x25, 0x00, 0x05, 0x36


//--------------------- .nv.constant4             --------------------------
	.section	.nv.constant4,"a",@progbits
	.align	8
	.align		8
.nv.constant4:
        /*0000*/ 	.dword	_$_str


//--------------------- .nv.constant0.triton_red_fused__to_copy_add_amax_amin_cat_clamp_mul_reciprocal_7 --------------------------
	.section	.nv.constant0.triton_red_fused__to_copy_add_amax_amin_cat_clamp_mul_reciprocal_7,"a",@progbits
	.sectionflags	@""
	.align	4
.nv.constant0.triton_red_fused__to_copy_add_amax_amin_cat_clamp_mul_reciprocal_7:
	.zero		408


//--------------------- .text.triton_red_fused__to_copy_add_amax_amin_cat_clamp_mul_reciprocal_7 --------------------------
	.section	.text.triton_red_fused__to_copy_add_amax_amin_cat_clamp_mul_reciprocal_7,"ax",@progbits
	.sectionflags	@"SHF_BARRIERS=1"
	.sectioninfo	@"SHI_REGISTERS=50"
	.align	128
        .global         triton_red_fused__to_copy_add_amax_amin_cat_clamp_mul_reciprocal_7
        .type           triton_red_fused__to_copy_add_amax_amin_cat_clamp_mul_reciprocal_7,@function
        .size           triton_red_fused__to_copy_add_amax_amin_cat_clamp_mul_reciprocal_7,(.L_x_46 - triton_red_fused__to_copy_add_amax_amin_cat_clamp_mul_reciprocal_7)
        .other          triton_red_fused__to_copy_add_amax_amin_cat_clamp_mul_reciprocal_7,@"STO_CUDA_ENTRY STV_DEFAULT"
triton_red_fused__to_copy_add_amax_amin_cat_clamp_mul_reciprocal_7:
.text.triton_red_fused__to_copy_add_amax_amin_cat_clamp_mul_reciprocal_7:
[----:B------:R-:W-:Y:S02]  /*0000*/  IMAD.MOV.U32 R1, RZ, RZ, c[0x0][0x28] ;  /* 0x00000a00ff017624 */ /* 0x000fe400078e00ff */
[----:B------:R-:W0:Y:S01]  /*0010*/  S2R R2, SR_TID.X ;  /* 0x0000000000027919 */ /* 0x000e220000002100 */
[----:B------:R-:W-:Y:S01]  /*0020*/  IMAD.MOV.U32 R3, RZ, RZ, 0x3000 ;  /* 0x00003000ff037424 */ /* 0x000fe200078e00ff */
[----:B------:R-:W-:Y:S01]  /*0030*/  MOV R21, 0xff800000 ;  /* 0xff80000000157802 */ /* 0x000fe20000000f00 */
[----:B------:R-:W-:Y:S01]  /*0040*/  IMAD.MOV.U32 R29, RZ, RZ, 0x7f800000 ;  /* 0x7f800000ff1d7424 */ /* 0x000fe200078e00ff */
[----:B------:R-:W1:Y:S01]  /*0050*/  S2R R16, SR_CTAID.X ;  /* 0x0000000000107919 */ /* 0x000e620000002500 */
[----:B------:R-:W-:Y:S01]  /*0060*/  IMAD.MOV.U32 R18, RZ, RZ, -0x800000 ;  /* 0xff800000ff127424 */ /* 0x000fe200078e00ff */
[----:B------:R-:W-:Y:S01]  /*0070*/  MOV R26, 0x7f800000 ;  /* 0x7f800000001a7802 */ /* 0x000fe20000000f00 */
[----:B------:R-:W-:Y:S01]  /*0080*/  IMAD.MOV.U32 R19, RZ, RZ, -0x800000 ;  /* 0xff800000ff137424 */ /* 0x000fe200078e00ff */
[----:B------:R-:W-:Y:S01]  /*0090*/  MOV R33, 0x7f800000 ;  /* 0x7f80000000217802 */ /* 0x000fe20000000f00 */
[----:B------:R-:W-:Y:S01]  /*00a0*/  IMAD.MOV.U32 R20, RZ, RZ, -0x800000 ;  /* 0xff800000ff147424 */ /* 0x000fe200078e00ff */
[----:B------:R-:W-:Y:S01]  /*00b0*/  ULDC.64 UR6, c[0x0][0x118] ;  /* 0x0000460000067ab9 */ /* 0x000fe20000000a00 */
[----:B------:R-:W-:Y:S01]  /*00c0*/  IMAD.MOV.U32 R22, RZ, RZ, -0x800000 ;  /* 0xff800000ff167424 */ /* 0x000fe200078e00ff */
[----:B------:R-:W-:Y:S01]  /*00d0*/  UMOV UR4, URZ ;  /* 0x0000003f00047c82 */ /* 0x000fe20008000000 */
[----:B------:R-:W-:Y:S01]  /*00e0*/  IMAD.MOV.U32 R23, RZ, RZ, -0x800000 ;  /* 0xff800000ff177424 */ /* 0x000fe200078e00ff */
[----:B------:R-:W-:Y:S01]  /*00f0*/  UPLOP3.LUT UP0, UPT, UPT, UPT, UPT, 0x80, 0x0 ;  /* 0x000000000000789c */ /* 0x000fe20003f0f070 */
[----:B------:R-:W-:Y:S01]  /*0100*/  IMAD.MOV.U32 R24, RZ, RZ, -0x800000 ;  /* 0xff800000ff187424 */ /* 0x000fe200078e00ff */
[----:B------:R-:W-:Y:S01]  /*0110*/  UMOV UR5, URZ ;  /* 0x0000003f00057c82 */ /* 0x000fe20008000000 */
[----:B------:R-:W-:-:S02]  /*0120*/  IMAD.MOV.U32 R25, RZ, RZ, -0x800000 ;  /* 0xff800000ff197424 */ /* 0x000fc400078e00ff */
[----:B------:R-:W-:Y:S02]  /*0130*/  IMAD.MOV.U32 R30, RZ, RZ, 0x7f800000 ;  /* 0x7f800000ff1e7424 */ /* 0x000fe400078e00ff */
[----:B------:R-:W-:Y:S02]  /*0140*/  IMAD.MOV.U32 R31, RZ, RZ, 0x7f800000 ;  /* 0x7f800000ff1f7424 */ /* 0x000fe400078e00ff */
[----:B------:R-:W-:Y:S02]  /*0150*/  IMAD.MOV.U32 R27, RZ, RZ, 0x7f800000 ;  /* 0x7f800000ff1b7424 */ /* 0x000fe400078e00ff */
[----:B0-----:R-:W-:Y:S02]  /*0160*/  IMAD.SHL.U32 R2, R2, 0x8, RZ ;  /* 0x0000000802027824 */ /* 0x001fe400078e00ff */
[----:B------:R-:W-:Y:S01]  /*0170*/  IMAD.MOV.U32 R32, RZ, RZ, 0x7f800000 ;  /* 0x7f800000ff207424 */ /* 0x000fe200078e00ff */
[C---:B-1----:R-:W-:Y:S01]  /*0180*/  ISETP.GE.AND P3, PT, R16.reuse, 0x1010, PT ;  /* 0x000010101000780c */ /* 0x042fe20003f66270 */
[----:B------:R-:W-:Y:S01]  /*0190*/  IMAD R3, R16, R3, -0xc00 ;  /* 0xfffff40010037424 */ /* 0x000fe200078e0203 */
[----:B------:R-:W-:Y:S01]  /*01a0*/  LOP3.LUT R2, R2, 0x1ff8, RZ, 0xc0, !PT ;  /* 0x00001ff802027812 */ /* 0x000fe200078ec0ff */
[----:B------:R-:W-:-:S03]  /*01b0*/  IMAD.MOV.U32 R28, RZ, RZ, 0x7f800000 ;  /* 0x7f800000ff1c7424 */ /* 0x000fc600078e00ff */
[----:B------:R-:W-:Y:S02]  /*01c0*/  IADD3 R34, R3, 0x4, R2 ;  /* 0x0000000403227810 */ /* 0x000fe40007ffe002 */
.L_x_22:
[----:B------:R-:W-:Y:S01]  /*01d0*/  LOP3.LUT R36, R2, UR4, RZ, 0xfc, !PT ;  /* 0x0000000402247c12 */ /* 0x000fe2000f8efcff */
[----:B------:R-:W-:Y:S01]  /*01e0*/  IMAD.U32 R0, RZ, RZ, UR5 ;  /* 0x00000005ff007e24 */ /* 0x000fe2000f8e00ff */
[----:B------:R-:W-:Y:S01]  /*01f0*/  CS2R R12, SRZ ;  /* 0x00000000000c7805 */ /* 0x000fe2000001ff00 */
[----:B------:R-:W-:Y:S01]  /*0200*/  IMAD.U32 R4, RZ, RZ, UR5 ;  /* 0x00000005ff047e24 */ /* 0x000fe2000f8e00ff */
[C---:B------:R-:W-:Y:S01]  /*0210*/  ISETP.LT.U32.AND P0, PT, R36.reuse, 0x3c00, PT ;  /* 0x00003c002400780c */ /* 0x040fe20003f01070 */
[----:B------:R-:W-:Y:S01]  /*0220*/  IMAD.MOV.U32 R39, RZ, RZ, 0x4 ;  /* 0x00000004ff277424 */ /* 0x000fe200078e00ff */
[----:B------:R-:W-:Y:S01]  /*0230*/  ISETP.GT.U32.AND P1, PT, R36, 0xbff, PT ;  /* 0x00000bff2400780c */ /* 0x000fe20003f24070 */
[----:B------:R-:W-:Y:S01]  /*0240*/  CS2R R14, SRZ ;  /* 0x00000000000e7805 */ /* 0x000fe2000001ff00 */
[----:B------:R-:W-:-:S04]  /*0250*/  ISETP.LT.U32.AND.EX P0, PT, R0, RZ, !P3, P0 ;  /* 0x000000ff0000720c */ /* 0x000fc80005f01100 */
[----:B------:R-:W-:Y:S01]  /*0260*/  ISETP.GT.U32.AND.EX P2, PT, R4, RZ, P0, P1 ;  /* 0x000000ff0400720c */ /* 0x000fe20000744110 */
[----:B------:R-:W-:-:S04]  /*0270*/  IMAD.IADD R4, R3, 0x1, R36 ;  /* 0x0000000103047824 */ /* 0x000fc800078e0224 */
[----:B------:R-:W-:-:S08]  /*0280*/  IMAD.WIDE R4, R4, R39, c[0x0][0x168] ;  /* 0x00005a0004047625 */ /* 0x000fd000078e0227 */
[----:B------:R0:W2:Y:S01]  /*0290*/  @P2 LDG.E.EL.128 R12, [R4.64] ;  /* 0x00000006040c2981 */ /* 0x0000a2000c2e1d00 */
[----:B------:R-:W-:Y:S01]  /*02a0*/  IADD3 R38, R34, UR4, RZ ;  /* 0x0000000422267c10 */ /* 0x000fe2000fffe0ff */
[----:B------:R-:W-:Y:S01]  /*02b0*/  CS2R R8, SRZ ;  /* 0x0000000000087805 */ /* 0x000fe2000001ff00 */
[----:B------:R-:W-:Y:S01]  /*02c0*/  CS2R R10, SRZ ;  /* 0x00000000000a7805 */ /* 0x000fe2000001ff00 */
[----:B------:R-:W-:Y:S02]  /*02d0*/  ISETP.GE.U32.AND P1, PT, R36, 0xc00, PT ;  /* 0x00000c002400780c */ /* 0x000fe40003f26070 */
[----:B------:R-:W-:Y:S02]  /*02e0*/  IMAD.WIDE R38, R38, R39, c[0x0][0x168] ;  /* 0x00005a0026267625 */ /* 0x000fe400078e0227 */
[----:B------:R-:W-:-:S03]  /*02f0*/  ISETP.GE.U32.AND.EX P1, PT, R0, RZ, PT, P1 ;  /* 0x000000ff0000720c */ /* 0x000fc60003f26110 */
[----:B------:R1:W3:Y:S01]  /*0300*/  @P2 LDG.E.EL.128 R8, [R38.64] ;  /* 0x0000000626082981 */ /* 0x0002e2000c2e1d00 */
[C---:B------:R-:W-:Y:S01]  /*0310*/  ISETP.LT.AND P4, PT, R16.reuse, 0x1010, !P1 ;  /* 0x000010101000780c */ /* 0x040fe20004f81270 */
[----:B------:R-:W-:Y:S02]  /*0320*/  IMAD.MOV.U32 R37, RZ, RZ, 0x2 ;  /* 0x00000002ff257424 */ /* 0x000fe400078e00ff */
[----:B------:R-:W-:Y:S01]  /*0330*/  IMAD R36, R16, 0xc00, R36 ;  /* 0x00000c0010247824 */ /* 0x000fe200078e0224 */
[----:B0-----:R-:W-:Y:S01]  /*0340*/  CS2R R4, SRZ ;  /* 0x0000000000047805 */ /* 0x001fe2000001ff00 */
[----:B------:R-:W-:Y:S02]  /*0350*/  CS2R R6, SRZ ;  /* 0x0000000000067805 */ /* 0x000fe4000001ff00 */
[----:B------:R-:W-:-:S06]  /*0360*/  IMAD.WIDE R36, R36, R37, c[0x0][0x160] ;  /* 0x0000580024247625 */ /* 0x000fcc00078e0225 */
[----:B------:R0:W5:Y:S01]  /*0370*/  @P4 LDG.E.EL.128 R4, [R36.64] ;  /* 0x0000000624044981 */ /* 0x000162000c2e1d00 */
[----:B------:R-:W-:Y:S01]  /*0380*/  BSSY B0, `(.L_x_0) ;  /* 0x0000036000007945 */ /* 0x000fe20003800000 */
[----:B--2---:R-:W-:-:S04]  /*0390*/  FMUL R17, R12, R12 ;  /* 0x0000000c0c117220 */ /* 0x004fc80000400000 */
[----:B------:R-:W-:-:S04]  /*03a0*/  FMUL R17, R17, R12 ;  /* 0x0000000c11117220 */ /* 0x000fc80000400000 */
[----:B------:R-:W-:-:S04]  /*03b0*/  FFMA R17, R17, 0.044714998453855514526, R12 ;  /* 0x3d37271311117823 */ /* 0x000fc8000000000c */
[----:B-1----:R-:W-:-:S04]  /*03c0*/  FMUL R39, R17, 0.79788458347320556641 ;  /* 0x3f4c422a11277820 */ /* 0x002fc80000400000 */
[----:B------:R-:W-:-:S05]  /*03d0*/  FADD.FTZ R40, |R39|, -RZ ;  /* 0x800000ff27287221 */ /* 0x000fca0000010200 */
[----:B------:R-:W-:-:S13]  /*03e0*/  FSETP.GE.AND P4, PT, R40, 0.60000002384185791016, PT ;  /* 0x3f19999a2800780b */ /* 0x000fda0003f86000 */
[----:B------:R-:W-:-:S06]  /*03f0*/  @P4 FMUL R17, R40, 2.8853900432586669922 ;  /* 0x4038aa3b28114820 */ /* 0x000fcc0000400000 */
[----:B------:R-:W1:Y:S01]  /*0400*/  @P4 MUFU.EX2 R17, R17 ;  /* 0x0000001100114308 */ /* 0x000e620000000800 */
[----:B------:R-:W-:Y:S01]  /*0410*/  @!P4 MOV R0, 0x3c80f082 ;  /* 0x3c80f0820000c802 */ /* 0x000fe20000000f00 */
[----:B------:R-:W-:Y:S01]  /*0420*/  @!P4 FMUL R35, R39, R39 ;  /* 0x000000272723c220 */ /* 0x000fe20000400000 */
[----:B-1----:R-:W-:-:S06]  /*0430*/  @P4 FADD R38, R17, 1 ;  /* 0x3f80000011264421 */ /* 0x002fcc0000000000 */
[----:B------:R-:W1:Y:S01]  /*0440*/  @P4 MUFU.RCP R38, R38 ;  /* 0x0000002600264308 */ /* 0x000e620000001000 */
[----:B------:R-:W-:Y:S01]  /*0450*/  @!P4 FFMA.FTZ R0, R35, R0, -0.052303962409496307373 ;  /* 0xbd563cae2300c423 */ /* 0x000fe20000010000 */
[----:B0-----:R-:W-:-:S03]  /*0460*/  @P4 IMAD.MOV.U32 R37, RZ, RZ, 0x3f800000 ;  /* 0x3f800000ff254424 */ /* 0x001fc600078e00ff */
[----:B------:R-:W-:Y:S01]  /*0470*/  @!P4 FFMA.FTZ R0, R35, R0, 0.1331529766321182251 ;  /* 0x3e0859412300c423 */ /* 0x000fe20000010000 */
[----:B------:R-:W-:-:S03]  /*0480*/  @P4 FSETP.GE.AND P2, PT, R40, 9.010913848876953125, PT ;  /* 0x41102cb42800480b */ /* 0x000fc60003f46000 */
[----:B------:R-:W-:Y:S01]  /*0490*/  @!P4 FFMA.FTZ R0, R35, R0, -0.33332768082618713379 ;  /* 0xbeaaa9ed2300c423 */ /* 0x000fe20000010000 */
[----:B-1----:R-:W-:-:S03]  /*04a0*/  @P4 FFMA.FTZ R36, R38, -2, R37 ;  /* 0xc000000026244823 */ /* 0x002fc60000010025 */
[----:B------:R-:W-:Y:S02]  /*04b0*/  @!P4 FFMA.FTZ R0, R35, R0, RZ ;  /* 0x000000002300c223 */ /* 0x000fe400000100ff */
[----:B------:R-:W-:-:S04]  /*04c0*/  @P4 FSEL R36, R36, 1, !P2 ;  /* 0x3f80000024244808 */ /* 0x000fc80005000000 */
[--C-:B------:R-:W-:Y:S01]  /*04d0*/  @P4 LOP3.LUT R17, R36, 0x80000000, R39.reuse, 0xf8, !PT ;  /* 0x8000000024114812 */ /* 0x100fe200078ef827 */
[----:B------:R-:W-:Y:S01]  /*04e0*/  @!P4 FFMA.FTZ R17, R39, R0, R39 ;  /* 0x000000002711c223 */ /* 0x000fe20000010027 */
[----:B------:R-:W-:-:S04]  /*04f0*/  FMUL R0, R13, R13 ;  /* 0x0000000d0d007220 */ /* 0x000fc80000400000 */
[----:B------:R-:W-:-:S04]  /*0500*/  FMUL R0, R0, R13 ;  /* 0x0000000d00007220 */ /* 0x000fc80000400000 */
[----:B------:R-:W-:-:S04]  /*0510*/  FFMA R0, R0, 0.044714998453855514526, R13 ;  /* 0x3d37271300007823 */ /* 0x000fc8000000000d */
[----:B------:R-:W-:-:S04]  /*0520*/  FMUL R40, R0, 0.79788458347320556641 ;  /* 0x3f4c422a00287820 */ /* 0x000fc80000400000 */
[----:B------:R-:W-:-:S05]  /*0530*/  FADD.FTZ R41, |R40|, -RZ ;  /* 0x800000ff28297221 */ /* 0x000fca0000010200 */
[----:B------:R-:W-:Y:S01]  /*0540*/  FSETP.GE.AND P4, PT, R41, 0.60000002384185791016, PT ;  /* 0x3f19999a2900780b */ /* 0x000fe20003f86000 */
[----:B------:R-:W-:Y:S01]  /*0550*/  FMUL R35, R14, R14 ;  /* 0x0000000e0e237220 */ /* 0x000fe20000400000 */
[----:B------:R-:W-:-:S03]  /*0560*/  FMUL R0, R15, R15 ;  /* 0x0000000f0f007220 */ /* 0x000fc60000400000 */
[----:B------:R-:W-:Y:S01]  /*0570*/  FMUL R35, R35, R14 ;  /* 0x0000000e23237220 */ /* 0x000fe20000400000 */
[----:B------:R-:W-:Y:S01]  /*0580*/  PLOP3.LUT P2, PT, PT, PT, UP0, 0x80, 0x0 ;  /* 0x000000000000781c */ /* 0x000fe20003f4f008 */
[----:B---3--:R-:W-:Y:S01]  /*0590*/  FMUL R37, R8, R8 ;  /* 0x0000000808257220 */ /* 0x008fe20000400000 */
[----:B------:R-:W-:Y:S01]  /*05a0*/  FMUL R38, R0, R15 ;  /* 0x0000000f00267220 */ /* 0x000fe20000400000 */
[----:B------:R-:W-:-:S04]  /*05b0*/  FFMA R39, R35, 0.044714998453855514526, R14 ;  /* 0x3d37271323277823 */ /* 0x000fc8000000000e */
[----:B------:R-:W-:Y:S05]  /*05c0*/  @!P4 BRA `(.L_x_1) ;  /* 0x000000a00000c947 */ /* 0x000fea0003800000 */
[C---:B------:R-:W-:Y:S01]  /*05d0*/  FMUL R0, R41.reuse, 2.8853900432586669922 ;  /* 0x4038aa3b29007820 */ /* 0x040fe20000400000 */
[----:B------:R-:W-:Y:S01]  /*05e0*/  IMAD.MOV.U32 R35, RZ, RZ, 0x3f800000 ;  /* 0x3f800000ff237424 */ /* 0x000fe200078e00ff */
[----:B------:R-:W-:-:S04]  /*05f0*/  FSETP.GE.AND P4, PT, R41, 9.010913848876953125, PT ;  /* 0x41102cb42900780b */ /* 0x000fc80003f86000 */
[----:B------:R-:W0:Y:S02]  /*0600*/  MUFU.EX2 R0, R0 ;  /* 0x0000000000007308 */ /* 0x000e240000000800 */
[----:B0-----:R-:W-:-:S06]  /*0610*/  FADD R36, R0, 1 ;  /* 0x3f80000000247421 */ /* 0x001fcc0000000000 */
[----:B------:R-:W0:Y:S02]  /*0620*/  MUFU.RCP R36, R36 ;  /* 0x0000002400247308 */ /* 0x000e240000001000 */
[----:B0-----:R-:W-:-:S05]  /*0630*/  FFMA.FTZ R35, R36, -2, R35 ;  /* 0xc000000024237823 */ /* 0x001fca0000010023 */
[----:B------:R-:W-:-:S04]  /*0640*/  FSEL R35, R35, 1, !P4 ;  /* 0x3f80000023237808 */ /* 0x000fc80006000000 */
[----:B------:R-:W-:Y:S01]  /*0650*/  LOP3.LUT R35, R35, 0x80000000, R40, 0xf8, !PT ;  /* 0x8000000023237812 */ /* 0x000fe200078ef828 */
[----:B------:R-:W-:Y:S05]  /*0660*/  BRA `(.L_x_2) ;  /* 0x0000007000007947 */ /* 0x000fea0003800000 */
.L_x_1:
[----:B------:R-:W-:Y:S01]  /*0670*/  IMAD.MOV.U32 R0, RZ, RZ, 0x3c80f082 ;  /* 0x3c80f082ff007424 */ /* 0x000fe200078e00ff */
[----:B------:R-:W-:-:S04]  /*0680*/  FMUL R35, R40, R40 ;  /* 0x0000002828237220 */ /* 0x000fc80000400000 */
[----:B------:R-:W-:-:S04]  /*0690*/  FFMA.FTZ R0, R35, R0, -0.052303962409496307373 ;  /* 0xbd563cae23007423 */ /* 0x000fc80000010000 */
[----:B------:R-:W-:-:S04]  /*06a0*/  FFMA.FTZ R0, R35, R0, 0.1331529766321182251 ;  /* 0x3e08594123007423 */ /* 0x000fc80000010000 */
[----:B------:R-:W-:-:S04]  /*06b0*/  FFMA.FTZ R0, R35, R0, -0.33332768082618713379 ;  /* 0xbeaaa9ed23007423 */ /* 0x000fc80000010000 */
[----:B------:R-:W-:-:S04]  /*06c0*/  FFMA.FTZ R0, R35, R0, RZ ;  /* 0x0000000023007223 */ /* 0x000fc800000100ff */
[----:B------:R-:W-:Y:S02]  /*06d0*/  FFMA.FTZ R35, R40, R0, R40 ;  /* 0x0000000028237223 */ /* 0x000fe40000010028 */
.L_x_2:
[----:B------:R-:W-:Y:S05]  /*06e0*/  BSYNC B0 ;  /* 0x0000000000007941 */ /* 0x000fea0003800000 */
.L_x_0:
[----:B------:R-:W-:Y:S01]  /*06f0*/  FMUL R41, R39, 0.79788458347320556641 ;  /* 0x3f4c422a27297820 */ /* 0x000fe20000400000 */
[----:B------:R-:W-:Y:S01]  /*0700*/  BSSY B0, `(.L_x_3) ;  /* 0x0000018000007945 */ /* 0x000fe20003800000 */
[----:B------:R-:W-:Y:S01]  /*0710*/  FFMA R40, R38, 0.044714998453855514526, R15 ;  /* 0x3d37271326287823 */ /* 0x000fe2000000000f */
[----:B------:R-:W-:Y:S01]  /*0720*/  FMUL R39, R37, R8 ;  /* 0x0000000825277220 */ /* 0x000fe20000400000 */
[----:B------:R-:W-:Y:S01]  /*0730*/  FADD.FTZ R42, |R41|, -RZ ;  /* 0x800000ff292a7221 */ /* 0x000fe20000010200 */
[----:B------:R-:W-:-:S04]  /*0740*/  FMUL R38, R9, R9 ;  /* 0x0000000909267220 */ /* 0x000fc80000400000 */
[----:B------:R-:W-:-:S13]  /*0750*/  FSETP.GE.AND P4, PT, R42, 0.60000002384185791016, PT ;  /* 0x3f19999a2a00780b */ /* 0x000fda0003f86000 */
        /* <DEDUP_REMOVED lines=11> */
.L_x_4:
[----:B------:R-:W-:Y:S01]  /*0810*/  IMAD.MOV.U32 R0, RZ, RZ, 0x3c80f082 ;  /* 0x3c80f082ff007424 */ /* 0x000fe200078e00ff */
[----:B------:R-:W-:-:S04]  /*0820*/  FMUL R37, R41, R41 ;  /* 0x0000002929257220 */ /* 0x000fc80000400000 */
[----:B------:R-:W-:-:S04]  /*0830*/  FFMA.FTZ R0, R37, R0, -0.052303962409496307373 ;  /* 0xbd563cae25007423 */ /* 0x000fc80000010000 */
[----:B------:R-:W-:-:S04]  /*0840*/  FFMA.FTZ R0, R37, R0, 0.1331529766321182251 ;  /* 0x3e08594125007423 */ /* 0x000fc80000010000 */
[----:B------:R-:W-:-:S04]  /*0850*/  FFMA.FTZ R0, R37, R0, -0.33332768082618713379 ;  /* 0xbeaaa9ed25007423 */ /* 0x000fc80000010000 */
[----:B------:R-:W-:-:S04]  /*0860*/  FFMA.FTZ R0, R37, R0, RZ ;  /* 0x0000000025007223 */ /* 0x000fc800000100ff */
[----:B------:R-:W-:Y:S02]  /*0870*/  FFMA.FTZ R36, R41, R0, R41 ;  /* 0x0000000029247223 */ /* 0x000fe40000010029 */
.L_x_5:
[----:B------:R-:W-:Y:S05]  /*0880*/  BSYNC B0 ;  /* 0x0000000000007941 */ /* 0x000fea0003800000 */
.L_x_3:
        /* <DEDUP_REMOVED lines=9> */
[----:B------:R-:W-:Y:S02]  /*0920*/  MOV R37, 0x3f800000 ;  /* 0x3f80000000257802 */ /* 0x000fe40000000f00 */
[----:B------:R-:W-:-:S03]  /*0930*/  FSETP.GE.AND P4, PT, R43, 9.010913848876953125, PT ;  /* 0x41102cb42b00780b */ /* 0x000fc60003f86000 */
[----:B------:R-:W0:Y:S02]  /*0940*/  MUFU.EX2 R0, R0 ;  /* 0x0000000000007308 */ /* 0x000e240000000800 */
[----:B0-----:R-:W-:-:S06]  /*0950*/  FADD R38, R0, 1 ;  /* 0x3f80000000267421 */ /* 0x001fcc0000000000 */
[----:B------:R-:W0:Y:S02]  /*0960*/  MUFU.RCP R38, R38 ;  /* 0x0000002600267308 */ /* 0x000e240000001000 */
[----:B0-----:R-:W-:-:S05]  /*0970*/  FFMA.FTZ R37, R38, -2, R37 ;  /* 0xc000000026257823 */ /* 0x001fca0000010025 */
[----:B------:R-:W-:-:S04]  /*0980*/  FSEL R37, R37, 1, !P4 ;  /* 0x3f80000025257808 */ /* 0x000fc80006000000 */
[----:B------:R-:W-:Y:S01]  /*0990*/  LOP3.LUT R37, R37, 0x80000000, R42, 0xf8, !PT ;  /* 0x8000000025257812 */ /* 0x000fe200078ef82a */
[----:B------:R-:W-:Y:S05]  /*09a0*/  BRA `(.L_x_8) ;  /* 0x0000007000007947 */ /* 0x000fea0003800000 */
.L_x_7:
[----:B------:R-:W-:Y:S01]  /*09b0*/  IMAD.MOV.U32 R0, RZ, RZ, 0x3c80f082 ;  /* 0x3c80f082ff007424 */ /* 0x000fe200078e00ff */
[----:B------:R-:W-:-:S04]  /*09c0*/  FMUL R37, R42, R42 ;  /* 0x0000002a2a257220 */ /* 0x000fc80000400000 */
[----:B------:R-:W-:-:S04]  /*09d0*/  FFMA.FTZ R0, R37, R0, -0.052303962409496307373 ;  /* 0xbd563cae25007423 */ /* 0x000fc80000010000 */
[----:B------:R-:W-:-:S04]  /*09e0*/  FFMA.FTZ R0, R37, R0, 0.1331529766321182251 ;  /* 0x3e08594125007423 */ /* 0x000fc80000010000 */
[----:B------:R-:W-:-:S04]  /*09f0*/  FFMA.FTZ R0, R37, R0, -0.33332768082618713379 ;  /* 0xbeaaa9ed25007423 */ /* 0x000fc80000010000 */
[----:B------:R-:W-:-:S04]  /*0a00*/  FFMA.FTZ R0, R37, R0, RZ ;  /* 0x0000000025007223 */ /* 0x000fc800000100ff */
[----:B------:R-:W-:Y:S02]  /*0a10*/  FFMA.FTZ R37, R42, R0, R42 ;  /* 0x000000002a257223 */ /* 0x000fe4000001002a */
.L_x_8:
[----:B------:R-:W-:Y:S05]  /*0a20*/  BSYNC B0 ;  /* 0x0000000000007941 */ /* 0x000fea0003800000 */
.L_x_6:
        /* <DEDUP_REMOVED lines=18> */
.L_x_10:
[----:B------:R-:W-:Y:S01]  /*0b50*/  IMAD.MOV.U32 R0, RZ, RZ, 0x3c80f082 ;  /* 0x3c80f082ff007424 */ /* 0x000fe200078e00ff */
[----:B------:R-:W-:-:S04]  /*0b60*/  FMUL R39, R43, R43 ;  /* 0x0000002b2b277220 */ /* 0x000fc80000400000 */
[----:B------:R-:W-:-:S04]  /*0b70*/  FFMA.FTZ R0, R39, R0, -0.052303962409496307373 ;  /* 0xbd563cae27007423 */ /* 0x000fc80000010000 */
[----:B------:R-:W-:-:S04]  /*0b80*/  FFMA.FTZ R0, R39, R0, 0.1331529766321182251 ;  /* 0x3e08594127007423 */ /* 0x000fc80000010000 */
[----:B------:R-:W-:-:S04]  /*0b90*/  FFMA.FTZ R0, R39, R0, -0.33332768082618713379 ;  /* 0xbeaaa9ed27007423 */ /* 0x000fc80000010000 */
[----:B------:R-:W-:-:S04]  /*0ba0*/  FFMA.FTZ R0, R39, R0, RZ ;  /* 0x0000000027007223 */ /* 0x000fc800000100ff */
[----:B------:R-:W-:Y:S02]  /*0bb0*/  FFMA.FTZ R38, R43, R0, R43 ;  /* 0x000000002b267223 */ /* 0x000fe4000001002b */
.L_x_11:
[----:B------:R-:W-:Y:S05]  /*0bc0*/  BSYNC B0 ;  /* 0x0000000000007941 */ /* 0x000fea0003800000 */
.L_x_9:
[----:B------:R-:W-:Y:S01]  /*0bd0*/  FMUL R43, R42, 0.79788458347320556641 ;  /* 0x3f4c422a2a2b7820 */ /* 0x000fe20000400000 */
[----:B------:R-:W-:Y:S01]  /*0be0*/  BSSY B0, `(.L_x_12) ;  /* 0x0000017000007945 */ /* 0x000fe20003800000 */
[----:B------:R-:W-:Y:S01]  /*0bf0*/  FMUL R42, R40, R11 ;  /* 0x0000000b282a7220 */ /* 0x000fe20000400000 */
[----:B------:R-:W-:Y:S01]  /*0c00*/  FFMA R41, R41, 0.044714998453855514526, R10 ;  /* 0x3d37271329297823 */ /* 0x000fe2000000000a */
[----:B------:R-:W-:-:S05]  /*0c10*/  FADD.FTZ R44, |R43|, -RZ ;  /* 0x800000ff2b2c7221 */ /* 0x000fca0000010200 */
        /* <DEDUP_REMOVED lines=12> */
.L_x_13:
[----:B------:R-:W-:Y:S01]  /*0ce0*/  IMAD.MOV.U32 R0, RZ, RZ, 0x3c80f082 ;  /* 0x3c80f082ff007424 */ /* 0x000fe200078e00ff */
[----:B------:R-:W-:-:S04]  /*0cf0*/  FMUL R39, R43, R43 ;  /* 0x0000002b2b277220 */ /* 0x000fc80000400000 */
[----:B------:R-:W-:-:S04]  /*0d00*/  FFMA.FTZ R0, R39, R0, -0.052303962409496307373 ;  /* 0xbd563cae27007423 */ /* 0x000fc80000010000 */
[----:B------:R-:W-:-:S04]  /*0d10*/  FFMA.FTZ R0, R39, R0, 0.1331529766321182251 ;  /* 0x3e08594127007423 */ /* 0x000fc80000010000 */
[----:B------:R-:W-:-:S04]  /*0d20*/  FFMA.FTZ R0, R39, R0, -0.33332768082618713379 ;  /* 0xbeaaa9ed27007423 */ /* 0x000fc80000010000 */
[----:B------:R-:W-:-:S04]  /*0d30*/  FFMA.FTZ R0, R39, R0, RZ ;  /* 0x0000000027007223 */ /* 0x000fc800000100ff */
[----:B------:R-:W-:Y:S02]  /*0d40*/  FFMA.FTZ R39, R43, R0, R43 ;  /* 0x000000002b277223 */ /* 0x000fe4000001002b */
.L_x_14:
[----:B------:R-:W-:Y:S05]  /*0d50*/  BSYNC B0 ;  /* 0x0000000000007941 */ /* 0x000fea0003800000 */
.L_x_12:
[----:B------:R-:W-:Y:S01]  /*0d60*/  FMUL R43, R41, 0.79788458347320556641 ;  /* 0x3f4c422a292b7820 */ /* 0x000fe20000400000 */
[----:B------:R-:W-:Y:S01]  /*0d70*/  BSSY B0, `(.L_x_15) ;  /* 0x0000016000007945 */ /* 0x000fe20003800000 */
[----:B------:R-:W-:Y:S02]  /*0d80*/  FFMA R42, R42, 0.044714998453855514526, R11 ;  /* 0x3d3727132a2a7823 */ /* 0x000fe4000000000b */
[----:B------:R-:W-:-:S05]  /*0d90*/  FADD.FTZ R44, |R43|, -RZ ;  /* 0x800000ff2b2c7221 */ /* 0x000fca0000010200 */
        /* <DEDUP_REMOVED lines=12> */
.L_x_16:
[----:B------:R-:W-:Y:S01]  /*0e60*/  IMAD.MOV.U32 R0, RZ, RZ, 0x3c80f082 ;  /* 0x3c80f082ff007424 */ /* 0x000fe200078e00ff */
[----:B------:R-:W-:-:S04]  /*0e70*/  FMUL R41, R43, R43 ;  /* 0x0000002b2b297220 */ /* 0x000fc80000400000 */
[----:B------:R-:W-:-:S04]  /*0e80*/  FFMA.FTZ R0, R41, R0, -0.052303962409496307373 ;  /* 0xbd563cae29007423 */ /* 0x000fc80000010000 */
[----:B------:R-:W-:-:S04]  /*0e90*/  FFMA.FTZ R0, R41, R0, 0.1331529766321182251 ;  /* 0x3e08594129007423 */ /* 0x000fc80000010000 */
[----:B------:R-:W-:-:S04]  /*0ea0*/  FFMA.FTZ R0, R41, R0, -0.33332768082618713379 ;  /* 0xbeaaa9ed29007423 */ /* 0x000fc80000010000 */
[----:B------:R-:W-:-:S04]  /*0eb0*/  FFMA.FTZ R0, R41, R0, RZ ;  /* 0x0000000029007223 */ /* 0x000fc800000100ff */
[----:B------:R-:W-:Y:S02]  /*0ec0*/  FFMA.FTZ R40, R43, R0, R43 ;  /* 0x000000002b287223 */ /* 0x000fe4000001002b */
.L_x_17:
[----:B------:R-:W-:Y:S05]  /*0ed0*/  BSYNC B0 ;  /* 0x0000000000007941 */ /* 0x000fea0003800000 */
.L_x_15:
[----:B------:R-:W-:Y:S01]  /*0ee0*/  FMUL R41, R42, 0.79788458347320556641 ;  /* 0x3f4c422a2a297820 */ /* 0x000fe20000400000 */
[----:B------:R-:W-:Y:S01]  /*0ef0*/  BSSY B0, `(.L_x_18) ;  /* 0x000001d000007945 */ /* 0x000fe20003800000 */
[----:B------:R-:W-:Y:S01]  /*0f00*/  FMUL R12, R12, 0.5 ;  /* 0x3f0000000c0c7820 */ /* 0x000fe20000400000 */
[----:B------:R-:W-:Y:S01]  /*0f10*/  FMUL R13, R13, 0.5 ;  /* 0x3f0000000d0d7820 */ /* 0x000fe20000400000 */
[----:B------:R-:W-:Y:S01]  /*0f20*/  FADD.FTZ R44, |R41|, -RZ ;  /* 0x800000ff292c7221 */ /* 0x000fe20000010200 */
[----:B------:R-:W-:Y:S01]  /*0f30*/  FMUL R14, R14, 0.5 ;  /* 0x3f0000000e0e7820 */ /* 0x000fe20000400000 */
[----:B------:R-:W-:Y:S01]  /*0f40*/  FMUL R15, R15, 0.5 ;  /* 0x3f0000000f0f7820 */ /* 0x000fe20000400000 */
[----:B------:R-:W-:Y:S01]  /*0f50*/  FMUL R8, R8, 0.5 ;  /* 0x3f00000008087820 */ /* 0x000fe20000400000 */
[----:B------:R-:W-:Y:S01]  /*0f60*/  FMUL R9, R9, 0.5 ;  /* 0x3f00000009097820 */ /* 0x000fe20000400000 */
[----:B------:R-:W-:Y:S01]  /*0f70*/  FSETP.GE.AND P4, PT, R44, 0.60000002384185791016, PT ;  /* 0x3f19999a2c00780b */ /* 0x000fe20003f86000 */
[----:B------:R-:W-:Y:S01]  /*0f80*/  FMUL R10, R10, 0.5 ;  /* 0x3f0000000a0a7820 */ /* 0x000fe20000400000 */
[----:B------:R-:W-:-:S11]  /*0f90*/  FMUL R11, R11, 0.5 ;  /* 0x3f0000000b0b7820 */ /* 0x000fd60000400000 */
        /* <DEDUP_REMOVED lines=11> */
.L_x_19:
[----:B------:R-:W-:Y:S01]  /*1050*/  IMAD.MOV.U32 R0, RZ, RZ, 0x3c80f082 ;  /* 0x3c80f082ff007424 */ /* 0x000fe200078e00ff */
[----:B------:R-:W-:-:S04]  /*1060*/  FMUL R43, R41, R41 ;  /* 0x00000029292b7220 */ /* 0x000fc80000400000 */
[----:B------:R-:W-:-:S04]  /*1070*/  FFMA.FTZ R0, R43, R0, -0.052303962409496307373 ;  /* 0xbd563cae2b007423 */ /* 0x000fc80000010000 */
[----:B------:R-:W-:-:S04]  /*1080*/  FFMA.FTZ R0, R43, R0, 0.1331529766321182251 ;  /* 0x3e0859412b007423 */ /* 0x000fc80000010000 */
[----:B------:R-:W-:-:S04]  /*1090*/  FFMA.FTZ R0, R43, R0, -0.33332768082618713379 ;  /* 0xbeaaa9ed2b007423 */ /* 0x000fc80000010000 */
[----:B------:R-:W-:-:S04]  /*10a0*/  FFMA.FTZ R0, R43, R0, RZ ;  /* 0x000000002b007223 */ /* 0x000fc800000100ff */
[----:B------:R-:W-:Y:S02]  /*10b0*/  FFMA.FTZ R41, R0, R41, R41 ;  /* 0x0000002900297223 */ /* 0x000fe40000010029 */
.L_x_20:
[----:B------:R-:W-:Y:S05]  /*10c0*/  BSYNC B0 ;  /* 0x0000000000007941 */ /* 0x000fea0003800000 */
.L_x_18:
[C---:B-----5:R-:W-:Y:S01]  /*10d0*/  PRMT R44, R7.reuse, 0x7632, R44 ;  /* 0x00007632072c7816 */ /* 0x060fe2000000002c */
[----:B------:R-:W-:Y:S01]  /*10e0*/  FADD R45, R38, 1 ;  /* 0x3f800000262d7421 */ /* 0x000fe20000000000 */
[----:B------:R-:W-:Y:S01]  /*10f0*/  SHF.L.U32 R46, R7, 0x10, RZ ;  /* 0x00000010072e7819 */ /* 0x000fe200000006ff */
[----:B------:R-:W-:Y:S01]  /*1100*/  FADD R7, R36, 1 ;  /* 0x3f80000024077421 */ /* 0x000fe20000000000 */
[C---:B------:R-:W-:Y:S01]  /*1110*/  PRMT R43, R6.reuse, 0x7632, R43 ;  /* 0x00007632062b7816 */ /* 0x040fe2000000002b */
[----:B------:R-:W-:Y:S01]  /*1120*/  IMAD.U32 R6, R6, 0x10000, RZ ;  /* 0x0001000006067824 */ /* 0x000fe200078e00ff */
[----:B------:R-:W-:Y:S01]  /*1130*/  PRMT R0, R4, 0x7632, R0 ;  /* 0x0000763204007816 */ /* 0x000fe20000000000 */
[----:B------:R-:W-:Y:S01]  /*1140*/  FADD R17, R17, 1 ;  /* 0x3f80000011117421 */ /* 0x000fe20000000000 */
[C---:B------:R-:W-:Y:S01]  /*1150*/  PRMT R42, R5.reuse, 0x7632, R42 ;  /* 0x00007632052a7816 */ /* 0x040fe2000000002a */
[----:B------:R-:W-:Y:S01]  /*1160*/  FADD R47, R40, 1 ;  /* 0x3f800000282f7421 */ /* 0x000fe20000000000 */
[----:B------:R-:W-:Y:S01]  /*1170*/  IMAD.U32 R5, R5, 0x10000, RZ ;  /* 0x0001000005057824 */ /* 0x000fe200078e00ff */
[----:B------:R-:W-:Y:S01]  /*1180*/  @P1 FMUL R6, R45, R8 ;  /* 0x000000082d061220 */ /* 0x000fe20000400000 */
[----:B------:R-:W-:Y:S01]  /*1190*/  @P1 FMUL R5, R7, R14 ;  /* 0x0000000e07051220 */ /* 0x000fe20000400000 */
[----:B------:R-:W-:Y:S01]  /*11a0*/  IMAD.U32 R4, R4, 0x10000, RZ ;  /* 0x0001000004047824 */ /* 0x000fe200078e00ff */
[----:B------:R-:W-:Y:S01]  /*11b0*/  @P1 FMUL R4, R17, R12 ;  /* 0x0000000c11041220 */ /* 0x000fe20000400000 */
[----:B------:R-:W-:Y:S01]  /*11c0*/  @P1 FMUL R46, R47, R10 ;  /* 0x0000000a2f2e1220 */ /* 0x000fe20000400000 */
[----:B------:R-:W-:Y:S01]  /*11d0*/  IMAD.U32 R7, R0, 0x10000, RZ ;  /* 0x0001000000077824 */ /* 0x000fe200078e00ff */
[----:B------:R-:W-:Y:S01]  /*11e0*/  FADD R8, R37, 1 ;  /* 0x3f80000025087421 */ /* 0x000fe20000000000 */
[----:B------:R-:W-:Y:S01]  /*11f0*/  FADD R10, R39, 1 ;  /* 0x3f800000270a7421 */ /* 0x000fe20000000000 */
[----:B------:R-:W-:Y:S01]  /*1200*/  FADD R12, R41, 1 ;  /* 0x3f800000290c7421 */ /* 0x000fe20000000000 */
[----:B------:R-:W-:Y:S01]  /*1210*/  FADD R0, R35, 1 ;  /* 0x3f80000023007421 */ /* 0x000fe20000000000 */
[----:B------:R-:W-:Y:S01]  /*1220*/  FSETP.GEU.AND P6, PT, R31, R6, PT ;  /* 0x000000061f00720b */ /* 0x000fe20003fce000 */
[----:B------:R-:W-:Y:S01]  /*1230*/  IMAD.U32 R42, R42, 0x10000, RZ ;  /* 0x000100002a2a7824 */ /* 0x000fe200078e00ff */
[----:B------:R-:W-:Y:S01]  /*1240*/  FSETP.GEU.AND P5, PT, R32, R5, PT ;  /* 0x000000052000720b */ /* 0x000fe20003fae000 */
[----:B------:R-:W-:Y:S01]  /*1250*/  IMAD.U32 R43, R43, 0x10000, RZ ;  /* 0x000100002b2b7824 */ /* 0x000fe200078e00ff */
[----:B------:R-:W-:Y:S01]  /*1260*/  @P1 FMUL R42, R8, R15 ;  /* 0x0000000f082a1220 */ /* 0x000fe20000400000 */
[----:B------:R-:W-:Y:S01]  /*1270*/  IMAD.U32 R44, R44, 0x10000, RZ ;  /* 0x000100002c2c7824 */ /* 0x000fe200078e00ff */
[----:B------:R-:W-:Y:S01]  /*1280*/  @P1 FMUL R43, R10, R9 ;  /* 0x000000090a2b1220 */ /* 0x000fe20000400000 */
[----:B------:R-:W-:Y:S01]  /*1290*/  @P1 FMUL R44, R12, R11 ;  /* 0x0000000b0c2c1220 */ /* 0x000fe20000400000 */
[----:B------:R-:W-:Y:S01]  /*12a0*/  @P1 FMUL R7, R0, R13 ;  /* 0x0000000d00071220 */ /* 0x000fe20000400000 */
[----:B------:R-:W-:Y:S01]  /*12b0*/  FSETP.GEU.AND P1, PT, R30, R46, PT ;  /* 0x0000002e1e00720b */ /* 0x000fe20003f2e000 */
[----:B------:R-:W-:Y:S01]  /*12c0*/  UPLOP3.LUT UP0, UPT, UPT, UPT, UPT, 0x40, 0x0 ;  /* 0x000000000000789c */ /* 0x000fe20003f0e870 */
[----:B------:R-:W-:Y:S01]  /*12d0*/  FSEL R0, R31, R6, !P6 ;  /* 0x000000061f007208 */ /* 0x000fe20007000000 */
[----:B------:R-:W-:Y:S01]  /*12e0*/  UMOV UR4, 0x2000 ;  /* 0x0000200000047882 */ /* 0x000fe20000000000 */
[----:B------:R-:W-:-:S02]  /*12f0*/  FSETP.NAN.AND P6, PT, R32, R32, PT ;  /* 0x000000202000720b */ /* 0x000fc40003fc8000 */
[----:B------:R-:W-:Y:S02]  /*1300*/  FSEL R9, R32, R5, !P5 ;  /* 0x0000000520097208 */ /* 0x000fe40006800000 */
[-C--:B------:R-:W-:Y:S02]  /*1310*/  FSEL R11, R30, R46.reuse, !P1 ;  /* 0x0000002e1e0b7208 */ /* 0x080fe40004800000 */
[----:B------:R-:W-:Y:S02]  /*1320*/  FSETP.NAN.AND P1, PT, R31, R31, PT ;  /* 0x0000001f1f00720b */ /* 0x000fe40003f28000 */
[----:B------:R-:W-:Y:S02]  /*1330*/  @P0 FSEL R32, R32, R9, P6 ;  /* 0x0000000920200208 */ /* 0x000fe40003000000 */
[----:B------:R-:W-:Y:S02]  /*1340*/  FSETP.GT.AND P6, PT, R19, R46, PT ;  /* 0x0000002e1300720b */ /* 0x000fe40003fc4000 */
[----:B------:R-:W-:-:S02]  /*1350*/  FSETP.GT.AND P5, PT, R21, R6, PT ;  /* 0x000000061500720b */ /* 0x000fc40003fa4000 */
[----:B------:R-:W-:Y:S02]  /*1360*/  @P0 FSEL R31, R31, R0, P1 ;  /* 0x000000001f1f0208 */ /* 0x000fe40000800000 */
[----:B------:R-:W-:Y:S02]  /*1370*/  FSETP.NAN.AND P4, PT, R30, R30, PT ;  /* 0x0000001e1e00720b */ /* 0x000fe40003f88000 */
[----:B------:R-:W-:Y:S02]  /*1380*/  FSETP.GEU.AND P1, PT, R33, R4, PT ;  /* 0x000000042100720b */ /* 0x000fe40003f2e000 */
[----:B------:R-:W-:Y:S02]  /*1390*/  FSEL R46, R19, R46, P6 ;  /* 0x0000002e132e7208 */ /* 0x000fe40003000000 */
[C---:B------:R-:W-:Y:S02]  /*13a0*/  FSETP.NAN.AND P6, PT, R21.reuse, R21, PT ;  /* 0x000000151500720b */ /* 0x040fe40003fc8000 */
[----:B------:R-:W-:-:S02]  /*13b0*/  FSEL R6, R21, R6, P5 ;  /* 0x0000000615067208 */ /* 0x000fc40002800000 */
[----:B------:R-:W-:Y:S02]  /*13c0*/  @P0 FSEL R30, R30, R11, P4 ;  /* 0x0000000b1e1e0208 */ /* 0x000fe40002000000 */
[C---:B------:R-:W-:Y:S02]  /*13d0*/  FSEL R0, R33.reuse, R4, !P1 ;  /* 0x0000000421007208 */ /* 0x040fe40004800000 */
[----:B------:R-:W-:Y:S02]  /*13e0*/  FSETP.NAN.AND P4, PT, R33, R33, PT ;  /* 0x000000212100720b */ /* 0x000fe40003f88000 */
[----:B------:R-:W-:Y:S02]  /*13f0*/  FSETP.NAN.AND P1, PT, R19, R19, PT ;  /* 0x000000131300720b */ /* 0x000fe40003f28000 */
[----:B------:R-:W-:Y:S02]  /*1400*/  @P0 FSEL R21, R21, R6, P6 ;  /* 0x0000000615150208 */ /* 0x000fe40003000000 */
[----:B------:R-:W-:-:S02]  /*1410*/  FSETP.GT.AND P5, PT, R23, R5, PT ;  /* 0x000000051700720b */ /* 0x000fc40003fa4000 */
[----:B------:R-:W-:Y:S02]  /*1420*/  FSETP.GEU.AND P6, PT, R29, R44, PT ;  /* 0x0000002c1d00720b */ /* 0x000fe40003fce000 */
[----:B------:R-:W-:Y:S02]  /*1430*/  @P0 FSEL R33, R33, R0, P4 ;  /* 0x0000000021210208 */ /* 0x000fe40002000000 */
[----:B------:R-:W-:Y:S02]  /*1440*/  @P0 FSEL R19, R19, R46, P1 ;  /* 0x0000002e13130208 */ /* 0x000fe40000800000 */
[C---:B------:R-:W-:Y:S02]  /*1450*/  FSEL R6, R23.reuse, R5, P5 ;  /* 0x0000000517067208 */ /* 0x040fe40002800000 */
[----:B------:R-:W-:Y:S02]  /*1460*/  FSETP.NAN.AND P1, PT, R23, R23, PT ;  /* 0x000000171700720b */ /* 0x000fe40003f28000 */
[----:B------:R-:W-:-:S02]  /*1470*/  FSETP.GEU.AND P4, PT, R26, R43, PT ;  /* 0x0000002b1a00720b */ /* 0x000fc40003f8e000 */
[C---:B------:R-:W-:Y:S02]  /*1480*/  FSEL R0, R29.reuse, R44, !P6 ;  /* 0x0000002c1d007208 */ /* 0x040fe40007000000 */
[----:B------:R-:W-:Y:S02]  /*1490*/  FSETP.NAN.AND P5, PT, R29, R29, PT ;  /* 0x0000001d1d00720b */ /* 0x000fe40003fa8000 */
[C---:B------:R-:W-:Y:S02]  /*14a0*/  FSEL R5, R26.reuse, R43, !P4 ;  /* 0x0000002b1a057208 */ /* 0x040fe40006000000 */
[----:B------:R-:W-:Y:S02]  /*14b0*/  @P0 FSEL R23, R23, R6, P1 ;  /* 0x0000000617170208 */ /* 0x000fe40000800000 */
[----:B------:R-:W-:Y:S02]  /*14c0*/  @P0 FSEL R29, R29, R0, P5 ;  /* 0x000000001d1d0208 */ /* 0x000fe40002800000 */
[----:B------:R-:W-:-:S02]  /*14d0*/  FSETP.NAN.AND P4, PT, R26, R26, PT ;  /* 0x0000001a1a00720b */ /* 0x000fc40003f88000 */
[C---:B------:R-:W-:Y:S02]  /*14e0*/  FSETP.GEU.AND P5, PT, R27.reuse, R42, PT ;  /* 0x0000002a1b00720b */ /* 0x040fe40003fae000 */
[----:B------:R-:W-:Y:S02]  /*14f0*/  FSETP.GT.AND P1, PT, R18, R44, PT ;  /* 0x0000002c1200720b */ /* 0x000fe40003f24000 */
[----:B------:R-:W-:Y:S02]  /*1500*/  FSETP.GEU.AND P6, PT, R28, R7, PT ;  /* 0x000000071c00720b */ /* 0x000fe40003fce000 */
[----:B------:R-:W-:Y:S02]  /*1510*/  @P0 FSEL R26, R26, R5, P4 ;  /* 0x000000051a1a0208 */ /* 0x000fe40002000000 */
[----:B------:R-:W-:Y:S02]  /*1520*/  FSEL R0, R27, R42, !P5 ;  /* 0x0000002a1b007208 */ /* 0x000fe40006800000 */
[----:B------:R-:W-:-:S02]  /*1530*/  FSEL R9, R18, R44, P1 ;  /* 0x0000002c12097208 */ /* 0x000fc40000800000 */
[C---:B------:R-:W-:Y:S02]  /*1540*/  FSETP.NAN.AND P4, PT, R27.reuse, R27, PT ;  /* 0x0000001b1b00720b */ /* 0x040fe40003f88000 */
[C---:B------:R-:W-:Y:S02]  /*1550*/  FSEL R5, R28.reuse, R7, !P6 ;  /* 0x000000071c057208 */ /* 0x040fe40007000000 */
[----:B------:R-:W-:Y:S02]  /*1560*/  FSETP.NAN.AND P5, PT, R28, R28, PT ;  /* 0x0000001c1c00720b */ /* 0x000fe40003fa8000 */
[----:B------:R-:W-:Y:S02]  /*1570*/  FSETP.NAN.AND P1, PT, R18, R18, PT ;  /* 0x000000121200720b */ /* 0x000fe40003f28000 */
[----:B------:R-:W-:Y:S02]  /*1580*/  @P0 FSEL R27, R27, R0, P4 ;  /* 0x000000001b1b0208 */ /* 0x000fe40002000000 */
[----:B------:R-:W-:-:S02]  /*1590*/  @P0 FSEL R28, R28, R5, P5 ;  /* 0x000000051c1c0208 */ /* 0x000fc40002800000 */
[----:B------:R-:W-:Y:S02]  /*15a0*/  @P0 FSEL R18, R18, R9, P1 ;  /* 0x0000000912120208 */ /* 0x000fe40000800000 */
[----:B------:R-:W-:Y:S02]  /*15b0*/  FSETP.GT.AND P4, PT, R20, R43, PT ;  /* 0x0000002b1400720b */ /* 0x000fe40003f84000 */
[----:B------:R-:W-:Y:S02]  /*15c0*/  FSETP.GT.AND P1, PT, R22, R42, PT ;  /* 0x0000002a1600720b */ /* 0x000fe40003f24000 */
[----:B------:R-:W-:Y:S02]  /*15d0*/  FSETP.GT.AND P5, PT, R25, R4, PT ;  /* 0x000000041900720b */ /* 0x000fe40003fa4000 */
[----:B------:R-:W-:Y:S02]  /*15e0*/  FSETP.GT.AND P6, PT, R24, R7, PT ;  /* 0x000000071800720b */ /* 0x000fe40003fc4000 */
[----:B------:R-:W-:-:S02]  /*15f0*/  FSEL R43, R20, R43, P4 ;  /* 0x0000002b142b7208 */ /* 0x000fc40002000000 */
[----:B------:R-:W-:Y:S02]  /*1600*/  FSEL R5, R22, R42, P1 ;  /* 0x0000002a16057208 */ /* 0x000fe40000800000 */
[C---:B------:R-:W-:Y:S02]  /*1610*/  FSEL R4, R25.reuse, R4, P5 ;  /* 0x0000000419047208 */ /* 0x040fe40002800000 */
[----:B------:R-:W-:Y:S02]  /*1620*/  FSEL R7, R24, R7, P6 ;  /* 0x0000000718077208 */ /* 0x000fe40003000000 */
[----:B------:R-:W-:Y:S02]  /*1630*/  FSETP.NAN.AND P4, PT, R20, R20, PT ;  /* 0x000000141400720b */ /* 0x000fe40003f88000 */
[----:B------:R-:W-:Y:S02]  /*1640*/  FSETP.NAN.AND P1, PT, R25, R25, PT ;  /* 0x000000191900720b */ /* 0x000fe40003f28000 */
[----:B------:R-:W-:-:S02]  /*1650*/  FSETP.NAN.AND P5, PT, R22, R22, PT ;  /* 0x000000161600720b */ /* 0x000fc40003fa8000 */
[----:B------:R-:W-:Y:S02]  /*1660*/  FSETP.NAN.AND P6, PT, R24, R24, PT ;  /* 0x000000181800720b */ /* 0x000fe40003fc8000 */
[----:B------:R-:W-:Y:S02]  /*1670*/  @P0 FSEL R25, R25, R4, P1 ;  /* 0x0000000419190208 */ /* 0x000fe40000800000 */
[----:B------:R-:W-:Y:S02]  /*1680*/  @P0 FSEL R20, R20, R43, P4 ;  /* 0x0000002b14140208 */ /* 0x000fe40002000000 */
[----:B------:R-:W-:Y:S02]  /*1690*/  @P0 FSEL R22, R22, R5, P5 ;  /* 0x0000000516160208 */ /* 0x000fe40002800000 */
[----:B------:R-:W-:Y:S01]  /*16a0*/  @P0 FSEL R24, R24, R7, P6 ;  /* 0x0000000718180208 */ /* 0x000fe20003000000 */
[----:B------:R-:W-:Y:S01]  /*16b0*/  @!P2 CALL.REL.NOINC `(.L_x_21) ;  /* 0x000000100000a944 */ /* 0x000fe20003c00000 */
[----:B------:R-:W-:Y:S05]  /*16c0*/  BRA `(.L_x_22) ;  /* 0xffffeb0000007947 */ /* 0x000fea000383ffff */
.L_x_21:
[C---:B------:R-:W-:Y:S01]  /*16d0*/  FSETP.NAN.AND P0, PT, R33.reuse, R33, PT ;  /* 0x000000212100720b */ /* 0x040fe20003f08000 */
[----:B------:R-:W0:Y:S01]  /*16e0*/  S2R R10, SR_TID.X ;  /* 0x00000000000a7919 */ /* 0x000e220000002100 */
[CC--:B------:R-:W-:Y:S01]  /*16f0*/  FSETP.GEU.AND P1, PT, R33.reuse, R28.reuse, PT ;  /* 0x0000001c2100720b */ /* 0x0c0fe20003f2e000 */
[----:B------:R-:W-:Y:S01]  /*1700*/  UMOV UR4, URZ ;  /* 0x0000003f00047c82 */ /* 0x000fe20008000000 */
[----:B------:R-:W-:Y:S01]  /*1710*/  FSEL R28, R33, R28, P0 ;  /* 0x0000001c211c7208 */ /* 0x000fe20000000000 */
[----:B------:R-:W-:-:S03]  /*1720*/  UMOV UR5, URZ ;  /* 0x0000003f00057c82 */ /* 0x000fc60008000000 */
[----:B------:R-:W-:-:S04]  /*1730*/  FSEL R28, R33, R28, !P1 ;  /* 0x0000001c211c7208 */ /* 0x000fc80004800000 */
[C---:B------:R-:W-:Y:S02]  /*1740*/  FSETP.GEU.AND P1, PT, R28.reuse, R32, PT ;  /* 0x000000201c00720b */ /* 0x040fe40003f2e000 */
[----:B------:R-:W-:-:S11]  /*1750*/  FSETP.NAN.AND P0, PT, R28, R28, PT ;  /* 0x0000001c1c00720b */ /* 0x000fd60003f08000 */
[----:B------:R-:W-:Y:S02]  /*1760*/  @P1 FSEL R28, R28, R32, P0 ;  /* 0x000000201c1c1208 */ /* 0x000fe40000000000 */
[----:B0-----:R-:W-:Y:S02]  /*1770*/  SHF.R.U32.HI R0, RZ, 0x3, R10 ;  /* 0x00000003ff007819 */ /* 0x001fe4000001160a */
[C---:B------:R-:W-:Y:S02]  /*1780*/  FSETP.GEU.AND P1, PT, R28.reuse, R27, PT ;  /* 0x0000001b1c00720b */ /* 0x040fe40003f2e000 */
[----:B------:R-:W-:-:S11]  /*1790*/  FSETP.NAN.AND P0, PT, R28, R28, PT ;  /* 0x0000001c1c00720b */ /* 0x000fd60003f08000 */
[----:B------:R-:W-:-:S04]  /*17a0*/  @P1 FSEL R28, R28, R27, P0 ;  /* 0x0000001b1c1c1208 */ /* 0x000fc80000000000 */
        /* <DEDUP_REMOVED lines=12> */
[C---:B------:R-:W-:Y:S01]  /*1870*/  FSETP.NAN.AND P0, PT, R28.reuse, R28, PT ;  /* 0x0000001c1c00720b */ /* 0x040fe20003f08000 */
[----:B------:R-:W0:Y:S02]  /*1880*/  SHFL.BFLY PT, R5, R28, 0x10, 0x1f ;  /* 0x0e001f001c057f89 */ /* 0x000e2400000e0000 */
[----:B0-----:R-:W-:-:S10]  /*1890*/  FSETP.GEU.AND P1, PT, R28, R5, PT ;  /* 0x000000051c00720b */ /* 0x001fd40003f2e000 */
[----:B------:R-:W-:-:S04]  /*18a0*/  @!P0 FSEL R28, R28, R5, !P1 ;  /* 0x000000051c1c8208 */ /* 0x000fc80004800000 */
[C---:B------:R-:W-:Y:S01]  /*18b0*/  FSETP.NAN.AND P0, PT, R28.reuse, R28, PT ;  /* 0x0000001c1c00720b */ /* 0x040fe20003f08000 */
[----:B------:R-:W0:Y:S02]  /*18c0*/  SHFL.BFLY PT, R5, R28, 0x8, 0x1f ;  /* 0x0d001f001c057f89 */ /* 0x000e2400000e0000 */
[----:B0-----:R-:W-:-:S13]  /*18d0*/  FSETP.GEU.AND P1, PT, R28, R5, PT ;  /* 0x000000051c00720b */ /* 0x001fda0003f2e000 */
[----:B------:R-:W-:-:S04]  /*18e0*/  @P1 FSEL R28, R28, R5, P0 ;  /* 0x000000051c1c1208 */ /* 0x000fc80000000000 */
[C---:B------:R-:W-:Y:S01]  /*18f0*/  FSETP.NAN.AND P0, PT, R28.reuse, R28, PT ;  /* 0x0000001c1c00720b */ /* 0x040fe20003f08000 */
[----:B------:R-:W0:Y:S02]  /*1900*/  SHFL.BFLY PT, R5, R28, 0x4, 0x1f ;  /* 0x0c801f001c057f89 */ /* 0x000e2400000e0000 */
[----:B0-----:R-:W-:-:S13]  /*1910*/  FSETP.GEU.AND P1, PT, R28, R5, PT ;  /* 0x000000051c00720b */ /* 0x001fda0003f2e000 */
[----:B------:R-:W-:Y:S02]  /*1920*/  @P1 FSEL R28, R28, R5, P0 ;  /* 0x000000051c1c1208 */ /* 0x000fe40000000000 */
[C---:B------:R-:W-:Y:S02]  /*1930*/  FSETP.NAN.AND P1, PT, R25.reuse, R25, PT ;  /* 0x000000191900720b */ /* 0x040fe40003f28000 */
[CC--:B------:R-:W-:Y:S01]  /*1940*/  FSETP.GT.AND P0, PT, R25.reuse, R24.reuse, PT ;  /* 0x000000181900720b */ /* 0x0c0fe20003f04000 */
[----:B------:R-:W0:Y:S01]  /*1950*/  SHFL.BFLY PT, R5, R28, 0x2, 0x1f ;  /* 0x0c401f001c057f89 */ /* 0x000e2200000e0000 */
[----:B------:R-:W-:-:S04]  /*1960*/  FSEL R24, R25, R24, P1 ;  /* 0x0000001819187208 */ /* 0x000fc80000800000 */
[----:B------:R-:W-:Y:S02]  /*1970*/  FSEL R24, R25, R24, P0 ;  /* 0x0000001819187208 */ /* 0x000fe40000000000 */
[----:B------:R-:W-:Y:S02]  /*1980*/  FSETP.NAN.AND P0, PT, R28, R28, PT ;  /* 0x0000001c1c00720b */ /* 0x000fe40003f08000 */
[----:B------:R-:W-:Y:S02]  /*1990*/  FSETP.GT.AND P1, PT, R24, R23, PT ;  /* 0x000000171800720b */ /* 0x000fe40003f24000 */
[----:B0-----:R-:W-:-:S13]  /*19a0*/  FSETP.GEU.AND P2, PT, R28, R5, PT ;  /* 0x000000051c00720b */ /* 0x001fda0003f4e000 */
[----:B------:R-:W-:Y:S02]  /*19b0*/  @P2 FSEL R28, R28, R5, P0 ;  /* 0x000000051c1c2208 */ /* 0x000fe40000000000 */
[----:B------:R-:W-:Y:S02]  /*19c0*/  FSETP.NAN.AND P0, PT, R24, R24, PT ;  /* 0x000000181800720b */ /* 0x000fe40003f08000 */
[----:B------:R-:W-:Y:S01]  /*19d0*/  FSETP.NAN.AND P2, PT, R28, R28, PT ;  /* 0x0000001c1c00720b */ /* 0x000fe20003f48000 */
[----:B------:R-:W0:Y:S01]  /*19e0*/  SHFL.BFLY PT, R5, R28, 0x1, 0x1f ;  /* 0x0c201f001c057f89 */ /* 0x000e2200000e0000 */
[----:B------:R-:W-:-:S04]  /*19f0*/  @!P1 FSEL R24, R24, R23, P0 ;  /* 0x0000001718189208 */ /* 0x000fc80000000000 */
[C---:B------:R-:W-:Y:S02]  /*1a00*/  FSETP.GT.AND P0, PT, R24.reuse, R22, PT ;  /* 0x000000161800720b */ /* 0x040fe40003f04000 */
[----:B------:R-:W-:-:S11]  /*1a10*/  FSETP.NAN.AND P1, PT, R24, R24, PT ;  /* 0x000000181800720b */ /* 0x000fd60003f28000 */
[----:B------:R-:W-:Y:S02]  /*1a20*/  @!P0 FSEL R24, R24, R22, P1 ;  /* 0x0000001618188208 */ /* 0x000fe40000800000 */
[C---:B------:R-:W-:Y:S02]  /*1a30*/  LOP3.LUT P0, RZ, R10.reuse, 0x1f, RZ, 0xc0, !PT ;  /* 0x0000001f0aff7812 */ /* 0x040fe4000780c0ff */
[----:B------:R-:W-:Y:S02]  /*1a40*/  ISETP.GE.AND P1, PT, R10, 0x20, PT ;  /* 0x000000200a00780c */ /* 0x000fe40003f26270 */
[----:B0-----:R-:W-:Y:S02]  /*1a50*/  FSETP.GEU.AND P6, PT, R28, R5, PT ;  /* 0x000000051c00720b */ /* 0x001fe40003fce000 */
[C---:B------:R-:W-:Y:S02]  /*1a60*/  FSETP.GT.AND P4, PT, R24.reuse, R21, PT ;  /* 0x000000151800720b */ /* 0x040fe40003f84000 */
[----:B------:R-:W-:-:S09]  /*1a70*/  FSETP.NAN.AND P5, PT, R24, R24, PT ;  /* 0x000000181800720b */ /* 0x000fd20003fa8000 */
[----:B------:R-:W-:Y:S02]  /*1a80*/  @P6 SEL R28, R28, R5, P2 ;  /* 0x000000051c1c6207 */ /* 0x000fe40001000000 */
[----:B------:R-:W-:Y:S02]  /*1a90*/  LOP3.LUT R5, R0, 0x7c, RZ, 0xc0, !PT ;  /* 0x0000007c00057812 */ /* 0x000fe400078ec0ff */
[----:B------:R-:W-:-:S03]  /*1aa0*/  @!P4 FSEL R24, R24, R21, P5 ;  /* 0x000000151818c208 */ /* 0x000fc60002800000 */
[----:B------:R-:W-:Y:S04]  /*1ab0*/  @!P0 STS [R5], R28 ;  /* 0x0000001c05008388 */ /* 0x000fe80000000800 */
[----:B------:R-:W-:Y:S01]  /*1ac0*/  BAR.SYNC.DEFER_BLOCKING 0x0 ;  /* 0x0000000000007b1d */ /* 0x000fe20000010000 */
[C---:B------:R-:W-:Y:S02]  /*1ad0*/  FSETP.GT.AND P2, PT, R24.reuse, R20, PT ;  /* 0x000000141800720b */ /* 0x040fe40003f44000 */
[----:B------:R-:W-:-:S11]  /*1ae0*/  FSETP.NAN.AND P4, PT, R24, R24, PT ;  /* 0x000000181800720b */ /* 0x000fd60003f88000 */
[----:B------:R-:W-:-:S04]  /*1af0*/  @!P2 FSEL R24, R24, R20, P4 ;  /* 0x000000141818a208 */ /* 0x000fc80002000000 */
[CC--:B------:R-:W-:Y:S02]  /*1b00*/  FSETP.GT.AND P2, PT, R24.reuse, R19.reuse, PT ;  /* 0x000000131800720b */ /* 0x0c0fe40003f44000 */
[C---:B------:R-:W-:Y:S01]  /*1b10*/  FSETP.NAN.AND P4, PT, R24.reuse, R24, PT ;  /* 0x000000181800720b */ /* 0x040fe20003f88000 */
[----:B------:R-:W0:Y:S10]  /*1b20*/  @!P1 LDS R4, [R10.X4] ;  /* 0x000000000a049984 */ /* 0x000e340000004800 */
[----:B------:R-:W-:-:S04]  /*1b30*/  @!P2 FSEL R24, R24, R19, P4 ;  /* 0x000000131818a208 */ /* 0x000fc80002000000 */
[C---:B------:R-:W-:Y:S02]  /*1b40*/  FSETP.GT.AND P2, PT, R24.reuse, R18, PT ;  /* 0x000000121800720b */ /* 0x040fe40003f44000 */
[----:B------:R-:W-:-:S11]  /*1b50*/  FSETP.NAN.AND P4, PT, R24, R24, PT ;  /* 0x000000181800720b */ /* 0x000fd60003f88000 */
[----:B------:R-:W-:-:S04]  /*1b60*/  @!P2 FSEL R24, R24, R18, P4 ;  /* 0x000000121818a208 */ /* 0x000fc80002000000 */
[----:B------:R-:W-:Y:S01]  /*1b70*/  FSETP.NAN.AND P5, PT, R24, R24, PT ;  /* 0x000000181800720b */ /* 0x000fe20003fa8000 */
[----:B------:R-:W-:Y:S04]  /*1b80*/  SHFL.BFLY PT, R9, R24, 0x10, 0x1f ;  /* 0x0e001f0018097f89 */ /* 0x000fe800000e0000 */
[----:B0-----:R-:W0:Y:S01]  /*1b90*/  SHFL.BFLY PT, R7, R4, 0x10, 0x1f ;  /* 0x0e001f0004077f89 */ /* 0x001e2200000e0000 */
[C---:B------:R-:W-:Y:S02]  /*1ba0*/  FSETP.NAN.AND P2, PT, R4.reuse, R4, PT ;  /* 0x000000040400720b */ /* 0x040fe40003f48000 */
[----:B0-----:R-:W-:-:S04]  /*1bb0*/  FSETP.GEU.AND P4, PT, R4, R7, PT ;  /* 0x000000070400720b */ /* 0x001fc80003f8e000 */
[----:B------:R-:W-:Y:S02]  /*1bc0*/  FSEL R7, R4, R7, !P4 ;  /* 0x0000000704077208 */ /* 0x000fe40006000000 */
[----:B------:R-:W-:Y:S02]  /*1bd0*/  FSETP.GT.AND P4, PT, R24, R9, PT ;  /* 0x000000091800720b */ /* 0x000fe40003f84000 */
[----:B------:R-:W-:Y:S02]  /*1be0*/  FSEL R7, R4, R7, P2 ;  /* 0x0000000704077208 */ /* 0x000fe40001000000 */
[----:B------:R-:W-:Y:S02]  /*1bf0*/  @!P5 FSEL R24, R24, R9, P4 ;  /* 0x000000091818d208 */ /* 0x000fe40002000000 */
[----:B------:R-:W-:Y:S01]  /*1c00*/  FSETP.NAN.AND P2, PT, R7, R7, PT ;  /* 0x000000070700720b */ /* 0x000fe20003f48000 */
[----:B------:R-:W0:Y:S01]  /*1c10*/  SHFL.BFLY PT, R0, R7, 0x8, 0x1f ;  /* 0x0d001f0007007f89 */ /* 0x000e2200000e0000 */
[----:B------:R-:W-:-:S03]  /*1c20*/  FSETP.NAN.AND P5, PT, R24, R24, PT ;  /* 0x000000181800720b */ /* 0x000fc60003fa8000 */
[----:B------:R-:W1:Y:S01]  /*1c30*/  SHFL.BFLY PT, R9, R24, 0x8, 0x1f ;  /* 0x0d001f0018097f89 */ /* 0x000e6200000e0000 */
[----:B0-----:R-:W-:Y:S02]  /*1c40*/  FSETP.GEU.AND P6, PT, R7, R0, PT ;  /* 0x000000000700720b */ /* 0x001fe40003fce000 */
[----:B-1----:R-:W-:-:S11]  /*1c50*/  FSETP.GT.AND P4, PT, R24, R9, PT ;  /* 0x000000091800720b */ /* 0x002fd60003f84000 */
[----:B------:R-:W-:Y:S02]  /*1c60*/  @P6 FSEL R7, R7, R0, P2 ;  /* 0x0000000007076208 */ /* 0x000fe40001000000 */
[----:B------:R-:W-:-:S03]  /*1c70*/  @!P4 FSEL R24, R24, R9, P5 ;  /* 0x000000091818c208 */ /* 0x000fc60002800000 */
[----:B------:R-:W0:Y:S01]  /*1c80*/  SHFL.BFLY PT, R0, R7, 0x4, 0x1f ;  /* 0x0c801f0007007f89 */ /* 0x000e2200000e0000 */
[C---:B------:R-:W-:Y:S02]  /*1c90*/  FSETP.NAN.AND P2, PT, R7.reuse, R7, PT ;  /* 0x000000070700720b */ /* 0x040fe40003f48000 */
[C---:B------:R-:W-:Y:S01]  /*1ca0*/  FSETP.NAN.AND P5, PT, R24.reuse, R24, PT ;  /* 0x000000181800720b */ /* 0x040fe20003fa8000 */
        /* <DEDUP_REMOVED lines=12> */
[----:B------:R-:W-:Y:S02]  /*1d70*/  ISETP.LT.AND P2, PT, R10, 0x20, !P0 ;  /* 0x000000200a00780c */ /* 0x000fe40004741270 */
[----:B------:R-:W-:Y:S01]  /*1d80*/  @!P4 FSEL R24, R24, R9, P5 ;  /* 0x000000091818c208 */ /* 0x000fe20002800000 */
[----:B------:R-:W0:Y:S01]  /*1d90*/  SHFL.BFLY PT, R0, R7, 0x1, 0x1f ;  /* 0x0c201f0007007f89 */ /* 0x000e2200000e0000 */
[----:B------:R-:W-:-:S03]  /*1da0*/  FSETP.NAN.AND P5, PT, R7, R7, PT ;  /* 0x000000070700720b */ /* 0x000fc60003fa8000 */
[----:B------:R-:W1:Y:S01]  /*1db0*/  SHFL.BFLY PT, R9, R24, 0x1, 0x1f ;  /* 0x0c201f0018097f89 */ /* 0x000e6200000e0000 */
[----:B0-----:R-:W-:Y:S02]  /*1dc0*/  FSETP.GEU.AND P6, PT, R7, R0, PT ;  /* 0x000000000700720b */ /* 0x001fe40003fce000 */
[----:B-1----:R-:W-:-:S11]  /*1dd0*/  FSETP.GT.AND P4, PT, R24, R9, PT ;  /* 0x000000091800720b */ /* 0x002fd60003f84000 */
[----:B------:R-:W-:Y:S02]  /*1de0*/  @P6 SEL R7, R7, R0, P5 ;  /* 0x0000000007076207 */ /* 0x000fe40002800000 */
[----:B------:R-:W-:-:S03]  /*1df0*/  FSETP.NAN.AND P5, PT, R24, R24, PT ;  /* 0x000000181800720b */ /* 0x000fc60003fa8000 */
[----:B------:R-:W-:Y:S01]  /*1e00*/  @P2 STS [R10.X4], R7 ;  /* 0x000000070a002388 */ /* 0x000fe20000004800 */
[----:B------:R-:W-:-:S03]  /*1e10*/  @!P4 SEL R24, R24, R9, P5 ;  /* 0x000000091818c207 */ /* 0x000fc60002800000 */
[----:B------:R-:W-:Y:S06]  /*1e20*/  BAR.SYNC.DEFER_BLOCKING 0x0 ;  /* 0x0000000000007b1d */ /* 0x000fec0000010000 */
[----:B------:R-:W-:Y:S04]  /*1e30*/  LDS R0, [RZ] ;  /* 0x00000000ff007984 */ /* 0x000fe80000000800 */
[----:B------:R-:W-:Y:S06]  /*1e40*/  BAR.SYNC.DEFER_BLOCKING 0x0 ;  /* 0x0000000000007b1d */ /* 0x000fec0000010000 */
[----:B------:R-:W-:Y:S04]  /*1e50*/  @!P0 STS [R5], R24 ;  /* 0x0000001805008388 */ /* 0x000fe80000000800 */
[----:B------:R-:W-:Y:S06]  /*1e60*/  BAR.SYNC.DEFER_BLOCKING 0x0 ;  /* 0x0000000000007b1d */ /* 0x000fec0000010000 */
[----:B------:R-:W0:Y:S04]  /*1e70*/  @!P1 LDS R6, [R10.X4] ;  /* 0x000000000a069984 */ /* 0x000e280000004800 */
[----:B0-----:R-:W0:Y:S01]  /*1e80*/  SHFL.BFLY PT, R9, R6, 0x10, 0x1f ;  /* 0x0e001f0006097f89 */ /* 0x001e2200000e0000 */
[----:B------:R-:W-:-:S02]  /*1e90*/  FSETP.NAN.AND P1, PT, R6, R6, PT ;  /* 0x000000060600720b */ /* 0x000fc40003f28000 */
[----:B0-----:R-:W-:-:S04]  /*1ea0*/  FSETP.GT.AND P0, PT, R6, R9, PT ;  /* 0x000000090600720b */ /* 0x001fc80003f04000 */
[----:B------:R-:W-:-:S04]  /*1eb0*/  FSEL R9, R6, R9, P0 ;  /* 0x0000000906097208 */ /* 0x000fc80000000000 */
[----:B------:R-:W-:-:S04]  /*1ec0*/  FSEL R9, R6, R9, P1 ;  /* 0x0000000906097208 */ /* 0x000fc80000800000 */
[C---:B------:R-:W-:Y:S01]  /*1ed0*/  FSETP.NAN.AND P1, PT, R9.reuse, R9, PT ;  /* 0x000000090900720b */ /* 0x040fe20003f28000 */
[----:B------:R-:W0:Y:S02]  /*1ee0*/  SHFL.BFLY PT, R4, R9, 0x8, 0x1f ;  /* 0x0d001f0009047f89 */ /* 0x000e2400000e0000 */
[----:B0-----:R-:W-:-:S13]  /*1ef0*/  FSETP.GT.AND P0, PT, R9, R4, PT ;  /* 0x000000040900720b */ /* 0x001fda0003f04000 */
[----:B------:R-:W-:-:S04]  /*1f00*/  @!P0 FSEL R9, R9, R4, P1 ;  /* 0x0000000409098208 */ /* 0x000fc80000800000 */
        /* <DEDUP_REMOVED lines=11> */
[----:B------:R-:W-:Y:S02]  /*1fc0*/  @!P0 SEL R9, R9, R4, P1 ;  /* 0x0000000409098207 */ /* 0x000fe40000800000 */
[----:B------:R-:W-:-:S03]  /*1fd0*/  FSETP.GE.AND P0, PT, R0, RZ, PT ;  /* 0x000000ff0000720b */ /* 0x000fc60003f06000 */
[----:B------:R-:W-:Y:S01]  /*1fe0*/  @P2 STS [R10.X4], R9 ;  /* 0x000000090a002388 */ /* 0x000fe20000004800 */
[----:B------:R-:W-:-:S03]  /*1ff0*/  FSEL R4, R0, RZ, !P0 ;  /* 0x000000ff00047208 */ /* 0x000fc60004000000 */
[----:B------:R-:W-:Y:S02]  /*2000*/  BAR.SYNC.DEFER_BLOCKING 0x0 ;  /* 0x0000000000007b1d */ /* 0x000fe40000010000 */
[----:B------:R-:W-:-:S05]  /*2010*/  FADD R4, RZ, -R4 ;  /* 0x80000004ff047221 */ /* 0x000fca0000000000 */
[----:B------:R-:W-:Y:S01]  /*2020*/  FSETP.NAN.AND P1, PT, R4, R4, PT ;  /* 0x000000040400720b */ /* 0x000fe20003f28000 */
[----:B------:R-:W0:Y:S02]  /*2030*/  LDS R5, [RZ] ;  /* 0x00000000ff057984 */ /* 0x000e240000000800 */
[C---:B0-----:R-:W-:Y:S02]  /*2040*/  FSETP.GTU.AND P0, PT, R5.reuse, RZ, PT ;  /* 0x000000ff0500720b */ /* 0x041fe40003f0c000 */
[C---:B------:R-:W-:Y:S02]  /*2050*/  F2FP.BF16.PACK_AB R0, R5.reuse, R0 ;  /* 0x000000000500723e */ /* 0x040fe400000010ff */
[----:B------:R-:W-:Y:S02]  /*2060*/  FSEL R7, R5, RZ, P0 ;  /* 0x000000ff05077208 */ /* 0x000fe40000000000 */
[----:B------:R-:W-:Y:S02]  /*2070*/  PRMT R9, R0, 0x7610, R9 ;  /* 0x0000761000097816 */ /* 0x000fe40000000009 */
[----:B------:R-:W-:-:S04]  /*2080*/  FSETP.GT.AND P0, PT, R4, R7, PT ;  /* 0x000000070400720b */ /* 0x000fc80003f04000 */
[----:B------:R-:W-:Y:S02]  /*2090*/  @!P1 FSEL R4, R4, R7, P0 ;  /* 0x0000000704049208 */ /* 0x000fe40000000000 */
[----:B------:R-:W-:-:S03]  /*20a0*/  MOV R7, 0x2 ;  /* 0x0000000200077802 */ /* 0x000fc60000000f00 */
[----:B------:R-:W-:Y:S02]  /*20b0*/  FMUL R8, R4, 0.0078740157186985015869 ;  /* 0x3c01020404087820 */ /* 0x000fe40000400000 */
[----:B------:R-:W-:-:S03]  /*20c0*/  IMAD.WIDE R4, R16, R7, c[0x0][0x170] ;  /* 0x00005c0010047625 */ /* 0x000fc600078e0207 */
[----:B------:R-:W-:Y:S01]  /*20d0*/  FSETP.GT.AND P0, PT, R8, 9.9999997473787516356e-06, PT ;  /* 0x3727c5ac0800780b */ /* 0x000fe20003f04000 */
[----:B------:R-:W-:Y:S01]  /*20e0*/  IMAD.WIDE R6, R16, R7, c[0x0][0x178] ;  /* 0x00005e0010067625 */ /* 0x000fe200078e0207 */
[----:B------:R-:W-:-:S11]  /*20f0*/  FSETP.NAN.AND P1, PT, R8, R8, PT ;  /* 0x000000080800720b */ /* 0x000fd60003f28000 */
[----:B------:R-:W-:Y:S02]  /*2100*/  @!P0 FSEL R8, R8, 9.9999997473787516356e-06, P1 ;  /* 0x3727c5ac08088808 */ /* 0x000fe40000800000 */
[----:B------:R-:W-:Y:S02]  /*2110*/  LOP3.LUT P0, RZ, R10, 0x3ff, RZ, 0xc0, !PT ;  /* 0x000003ff0aff7812 */ /* 0x000fe4000780c0ff */
[C---:B------:R-:W-:Y:S02]  /*2120*/  FSETP.GT.AND P1, PT, |R8|.reuse, 8.50705917302346158658e+37, PT ;  /* 0x7e8000000800780b */ /* 0x040fe40003f24200 */
[----:B------:R-:W-:Y:S02]  /*2130*/  FSETP.GEU.AND P2, PT, |R8|, 1.175494350822287508e-38, PT ;  /* 0x008000000800780b */ /* 0x000fe40003f4e200 */
[----:B------:R-:W-:Y:S02]  /*2140*/  ISETP.LT.AND P0, PT, R16, 0x1010, !P0 ;  /* 0x000010101000780c */ /* 0x000fe40004701270 */
[----:B------:R-:W-:Y:S01]  /*2150*/  PRMT R10, R0, 0x7632, R10 ;  /* 0x00007632000a7816 */ /* 0x000fe2000000000a */
[----:B------:R-:W-:-:S05]  /*2160*/  IMAD.MOV.U32 R0, RZ, RZ, 0x3e800000 ;  /* 0x3e800000ff007424 */ /* 0x000fca00078e00ff */
[----:B------:R-:W-:Y:S01]  /*2170*/  FSEL R0, R0, 1, P1 ;  /* 0x3f80000000007808 */ /* 0x000fe20000800000 */
[----:B------:R-:W-:-:S04]  /*2180*/  @P1 FMUL R8, R8, 0.25 ;  /* 0x3e80000008081820 */ /* 0x000fc80000400000 */
[----:B------:R-:W-:Y:S01]  /*2190*/  @!P2 FMUL R8, R8, 16777216 ;  /* 0x4b8000000808a820 */ /* 0x000fe20000400000 */
[----:B------:R-:W-:Y:S01]  /*21a0*/  @!P2 FMUL R0, R0, 16777216 ;  /* 0x4b8000000000a820 */ /* 0x000fe20000400000 */
[----:B------:R0:W-:Y:S02]  /*21b0*/  @P0 STG.E.U16 [R4.64], R9 ;  /* 0x0000000904000986 */ /* 0x0001e4000c101506 */
[----:B------:R-:W1:Y:S02]  /*21c0*/  MUFU.RCP R17, R8 ;  /* 0x0000000800117308 */ /* 0x000e640000001000 */
[----:B------:R0:W-:Y:S01]  /*21d0*/  @P0 STG.E.U16 [R6.64], R10 ;  /* 0x0000000a06000986 */ /* 0x0001e2000c101506 */
[----:B------:R-:W-:Y:S01]  /*21e0*/  PLOP3.LUT P0, PT, PT, PT, PT, 0x80, 0x0 ;  /* 0x000000000000781c */ /* 0x000fe20003f0f070 */
[----:B01----:R-:W-:-:S04]  /*21f0*/  FMUL R17, R17, R0 ;  /* 0x0000000011117220 */ /* 0x003fc80000400000 */
.L_x_44:
[----:B------:R-:W-:Y:S01]  /*2200*/  LOP3.LUT R19, R2, UR4, RZ, 0xfc, !PT ;  /* 0x0000000402137c12 */ /* 0x000fe2000f8efcff */
[----:B------:R-:W-:Y:S01]  /*2210*/  IMAD.U32 R0, RZ, RZ, UR5 ;  /* 0x00000005ff007e24 */ /* 0x000fe2000f8e00ff */
[----:B0-----:R-:W-:Y:S01]  /*2220*/  CS2R R6, SRZ ;  /* 0x0000000000067805 */ /* 0x001fe2000001ff00 */
[----:B------:R-:W-:Y:S01]  /*2230*/  IMAD.U32 R4, RZ, RZ, UR5 ;  /* 0x00000005ff047e24 */ /* 0x000fe2000f8e00ff */
[C---:B------:R-:W-:Y:S01]  /*2240*/  ISETP.LT.U32.AND P1, PT, R19.reuse, 0x3c00, PT ;  /* 0x00003c001300780c */ /* 0x040fe20003f21070 */
[----:B------:R-:W-:Y:S01]  /*2250*/  IMAD.MOV.U32 R23, RZ, RZ, 0x4 ;  /* 0x00000004ff177424 */ /* 0x000fe200078e00ff */
[----:B------:R-:W-:Y:S01]  /*2260*/  ISETP.GT.U32.AND P2, PT, R19, 0xbff, PT ;  /* 0x00000bff1300780c */ /* 0x000fe20003f44070 */
[----:B------:R-:W-:Y:S01]  /*2270*/  IMAD.IADD R12, R3, 0x1, R19 ;  /* 0x00000001030c7824 */ /* 0x000fe200078e0213 */
[----:B------:R-:W-:-:S03]  /*2280*/  ISETP.LT.U32.AND.EX P1, PT, R0, RZ, !P3, P1 ;  /* 0x000000ff0000720c */ /* 0x000fc60005f21110 */
[----:B------:R-:W-:Y:S01]  /*2290*/  IMAD.WIDE R12, R12, R23, c[0x0][0x168] ;  /* 0x00005a000c0c7625 */ /* 0x000fe200078e0217 */
[----:B------:R-:W-:Y:S02]  /*22a0*/  ISETP.GT.U32.AND.EX P4, PT, R4, RZ, P1, P2 ;  /* 0x000000ff0400720c */ /* 0x000fe40000f84120 */
[----:B------:R-:W-:-:S11]  /*22b0*/  CS2R R4, SRZ ;  /* 0x0000000000047805 */ /* 0x000fd6000001ff00 */
        /* <DEDUP_REMOVED lines=9> */
[----:B------:R-:W-:Y:S01]  /*2350*/  IMAD R19, R16, 0xc00, R19 ;  /* 0x00000c0010137824 */ /* 0x000fe200078e0213 */
[----:B------:R-:W-:Y:S01]  /*2360*/  MOV R20, 0x2 ;  /* 0x0000000200147802 */ /* 0x000fe20000000f00 */
[----:B0-----:R-:W-:Y:S01]  /*2370*/  CS2R R12, SRZ ;  /* 0x00000000000c7805 */ /* 0x001fe2000001ff00 */
[----:B------:R-:W-:-:S03]  /*2380*/  CS2R R14, SRZ ;  /* 0x00000000000e7805 */ /* 0x000fc6000001ff00 */
[----:B------:R-:W-:-:S06]  /*2390*/  IMAD.WIDE R20, R19, R20, c[0x0][0x160] ;  /* 0x0000580013147625 */ /* 0x000fcc00078e0214 */
[----:B------:R0:W5:Y:S01]  /*23a0*/  @P5 LDG.E.EL.128 R12, [R20.64] ;  /* 0x00000006140c5981 */ /* 0x000162000c2e1d00 */
[----:B------:R-:W-:Y:S01]  /*23b0*/  BSSY B0, `(.L_x_23) ;  /* 0x0000035000007945 */ /* 0x000fe20003800000 */
[----:B--2---:R-:W-:-:S04]  /*23c0*/  FMUL R25, R4, R4 ;  /* 0x0000000404197220 */ /* 0x004fc80000400000 */
[----:B------:R-:W-:-:S04]  /*23d0*/  FMUL R25, R25, R4 ;  /* 0x0000000419197220 */ /* 0x000fc80000400000 */
[----:B------:R-:W-:-:S04]  /*23e0*/  FFMA R25, R25, 0.044714998453855514526, R4 ;  /* 0x3d37271319197823 */ /* 0x000fc80000000004 */
[----:B------:R-:W-:-:S04]  /*23f0*/  FMUL R27, R25, 0.79788458347320556641 ;  /* 0x3f4c422a191b7820 */ /* 0x000fc80000400000 */
[----:B------:R-:W-:-:S05]  /*2400*/  FADD.FTZ R24, |R27|, -RZ ;  /* 0x800000ff1b187221 */ /* 0x000fca0000010200 */
[----:B------:R-:W-:-:S13]  /*2410*/  FSETP.GE.AND P5, PT, R24, 0.60000002384185791016, PT ;  /* 0x3f19999a1800780b */ /* 0x000fda0003fa6000 */
[----:B------:R-:W-:-:S06]  /*2420*/  @P5 FMUL R18, R24, 2.8853900432586669922 ;  /* 0x4038aa3b18125820 */ /* 0x000fcc0000400000 */
[----:B------:R-:W1:Y:S01]  /*2430*/  @P5 MUFU.EX2 R18, R18 ;  /* 0x0000001200125308 */ /* 0x000e620000000800 */
[----:B------:R-:W-:-:S04]  /*2440*/  FMUL R0, R5, R5 ;  /* 0x0000000505007220 */ /* 0x000fc80000400000 */
[----:B------:R-:W-:Y:S01]  /*2450*/  FMUL R0, R0, R5 ;  /* 0x0000000500007220 */ /* 0x000fe20000400000 */
[----:B-1----:R-:W-:-:S06]  /*2460*/  @P5 FADD R22, R18, 1 ;  /* 0x3f80000012165421 */ /* 0x002fcc0000000000 */
[----:B------:R-:W1:Y:S01]  /*2470*/  @P5 MUFU.RCP R22, R22 ;  /* 0x0000001600165308 */ /* 0x000e620000001000 */
[----:B0-----:R-:W-:Y:S01]  /*2480*/  FFMA R21, R0, 0.044714998453855514526, R5 ;  /* 0x3d37271300157823 */ /* 0x001fe20000000005 */
[----:B------:R-:W-:Y:S01]  /*2490*/  @!P5 IMAD.MOV.U32 R20, RZ, RZ, 0x3c80f082 ;  /* 0x3c80f082ff14d424 */ /* 0x000fe200078e00ff */
[----:B------:R-:W-:Y:S01]  /*24a0*/  @!P5 FMUL R23, R27, R27 ;  /* 0x0000001b1b17d220 */ /* 0x000fe20000400000 */
[----:B------:R-:W-:Y:S01]  /*24b0*/  @P5 IMAD.MOV.U32 R25, RZ, RZ, 0x3f800000 ;  /* 0x3f800000ff195424 */ /* 0x000fe200078e00ff */
[----:B------:R-:W-:Y:S02]  /*24c0*/  FMUL R29, R21, 0.79788458347320556641 ;  /* 0x3f4c422a151d7820 */ /* 0x000fe40000400000 */
[----:B------:R-:W-:Y:S01]  /*24d0*/  @!P5 FFMA.FTZ R0, R23, R20, -0.052303962409496307373 ;  /* 0xbd563cae1700d423 */ /* 0x000fe20000010014 */
[----:B------:R-:W-:Y:S01]  /*24e0*/  @P5 FSETP.GE.AND P4, PT, R24, 9.010913848876953125, PT ;  /* 0x41102cb41800580b */ /* 0x000fe20003f86000 */
[----:B-1----:R-:W-:Y:S01]  /*24f0*/  @P5 FFMA.FTZ R20, R22, -2, R25 ;  /* 0xc000000016145823 */ /* 0x002fe20000010019 */
[----:B------:R-:W-:Y:S01]  /*2500*/  FADD.FTZ R22, |R29|, -RZ ;  /* 0x800000ff1d167221 */ /* 0x000fe20000010200 */
[----:B------:R-:W-:-:S03]  /*2510*/  @!P5 FFMA.FTZ R0, R23, R0, 0.1331529766321182251 ;  /* 0x3e0859411700d423 */ /* 0x000fc60000010000 */
[----:B------:R-:W-:Y:S02]  /*2520*/  @P5 FSEL R20, R20, 1, !P4 ;  /* 0x3f80000014145808 */ /* 0x000fe40006000000 */
[----:B------:R-:W-:Y:S01]  /*2530*/  FSETP.GE.AND P4, PT, R22, 0.60000002384185791016, PT ;  /* 0x3f19999a1600780b */ /* 0x000fe20003f86000 */
[----:B------:R-:W-:Y:S01]  /*2540*/  @!P5 FFMA.FTZ R0, R23, R0, -0.33332768082618713379 ;  /* 0xbeaaa9ed1700d423 */ /* 0x000fe20000010000 */
[----:B------:R-:W-:Y:S01]  /*2550*/  FMUL R25, R6, R6 ;  /* 0x0000000606197220 */ /* 0x000fe20000400000 */
[----:B------:R-:W-:Y:S02]  /*2560*/  FMUL R18, R7, R7 ;  /* 0x0000000707127220 */ /* 0x000fe40000400000 */
[----:B------:R-:W-:Y:S01]  /*2570*/  @!P5 FFMA.FTZ R0, R23, R0, RZ ;  /* 0x000000001700d223 */ /* 0x000fe200000100ff */
[----:B------:R-:W-:Y:S01]  /*2580*/  FMUL R25, R25, R6 ;  /* 0x0000000619197220 */ /* 0x000fe20000400000 */
[----:B------:R-:W-:Y:S01]  /*2590*/  @P5 LOP3.LUT R21, R20, 0x80000000, R27, 0xf8, !PT ;  /* 0x8000000014155812 */ /* 0x000fe200078ef81b */
[----:B------:R-:W-:Y:S01]  /*25a0*/  FMUL R24, R18, R7 ;  /* 0x0000000712187220 */ /* 0x000fe20000400000 */
[----:B------:R-:W-:Y:S01]  /*25b0*/  @!P5 FFMA.FTZ R21, R27, R0, R27 ;  /* 0x000000001b15d223 */ /* 0x000fe2000001001b */
[----:B---3--:R-:W-:Y:S01]  /*25c0*/  FMUL R27, R8, R8 ;  /* 0x00000008081b7220 */ /* 0x008fe20000400000 */
[----:B------:R-:W-:-:S02]  /*25d0*/  FFMA R25, R25, 0.044714998453855514526, R6 ;  /* 0x3d37271319197823 */ /* 0x000fc40000000006 */
        /* <DEDUP_REMOVED lines=11> */
.L_x_24:
[----:B------:R-:W-:Y:S01]  /*2690*/  IMAD.MOV.U32 R0, RZ, RZ, 0x3c80f082 ;  /* 0x3c80f082ff007424 */ /* 0x000fe200078e00ff */
[----:B------:R-:W-:-:S04]  /*26a0*/  FMUL R23, R29, R29 ;  /* 0x0000001d1d177220 */ /* 0x000fc80000400000 */
[----:B------:R-:W-:-:S04]  /*26b0*/  FFMA.FTZ R0, R23, R0, -0.052303962409496307373 ;  /* 0xbd563cae17007423 */ /* 0x000fc80000010000 */
[----:B------:R-:W-:-:S04]  /*26c0*/  FFMA.FTZ R0, R23, R0, 0.1331529766321182251 ;  /* 0x3e08594117007423 */ /* 0x000fc80000010000 */
[----:B------:R-:W-:-:S04]  /*26d0*/  FFMA.FTZ R0, R23, R0, -0.33332768082618713379 ;  /* 0xbeaaa9ed17007423 */ /* 0x000fc80000010000 */
[----:B------:R-:W-:-:S04]  /*26e0*/  FFMA.FTZ R0, R23, R0, RZ ;  /* 0x0000000017007223 */ /* 0x000fc800000100ff */
[----:B------:R-:W-:Y:S02]  /*26f0*/  FFMA.FTZ R22, R29, R0, R29 ;  /* 0x000000001d167223 */ /* 0x000fe4000001001d */
.L_x_25:
[----:B------:R-:W-:Y:S05]  /*2700*/  BSYNC B0 ;  /* 0x0000000000007941 */ /* 0x000fea0003800000 */
.L_x_23:
        /* <DEDUP_REMOVED lines=18> */
.L_x_27:
[----:B------:R-:W-:Y:S01]  /*2830*/  MOV R0, 0x3c80f082 ;  /* 0x3c80f08200007802 */ /* 0x000fe20000000f00 */
[----:B------:R-:W-:-:S04]  /*2840*/  FMUL R23, R29, R29 ;  /* 0x0000001d1d177220 */ /* 0x000fc80000400000 */
[----:B------:R-:W-:-:S04]  /*2850*/  FFMA.FTZ R0, R23, R0, -0.052303962409496307373 ;  /* 0xbd563cae17007423 */ /* 0x000fc80000010000 */
[----:B------:R-:W-:-:S04]  /*2860*/  FFMA.FTZ R0, R23, R0, 0.1331529766321182251 ;  /* 0x3e08594117007423 */ /* 0x000fc80000010000 */
[----:B------:R-:W-:-:S04]  /*2870*/  FFMA.FTZ R0, R23, R0, -0.33332768082618713379 ;  /* 0xbeaaa9ed17007423 */ /* 0x000fc80000010000 */
[----:B------:R-:W-:-:S04]  /*2880*/  FFMA.FTZ R0, R23, R0, RZ ;  /* 0x0000000017007223 */ /* 0x000fc800000100ff */
[----:B------:R-:W-:Y:S02]  /*2890*/  FFMA.FTZ R23, R29, R0, R29 ;  /* 0x000000001d177223 */ /* 0x000fe4000001001d */
.L_x_28:
[----:B------:R-:W-:Y:S05]  /*28a0*/  BSYNC B0 ;  /* 0x0000000000007941 */ /* 0x000fea0003800000 */
.L_x_26:
        /* <DEDUP_REMOVED lines=18> */
.L_x_30:
[----:B------:R-:W-:Y:S01]  /*29d0*/  IMAD.MOV.U32 R0, RZ, RZ, 0x3c80f082 ;  /* 0x3c80f082ff007424 */ /* 0x000fe200078e00ff */
[----:B------:R-:W-:-:S04]  /*29e0*/  FMUL R25, R29, R29 ;  /* 0x0000001d1d197220 */ /* 0x000fc80000400000 */
[----:B------:R-:W-:-:S04]  /*29f0*/  FFMA.FTZ R0, R25, R0, -0.052303962409496307373 ;  /* 0xbd563cae19007423 */ /* 0x000fc80000010000 */
[----:B------:R-:W-:-:S04]  /*2a00*/  FFMA.FTZ R0, R25, R0, 0.1331529766321182251 ;  /* 0x3e08594119007423 */ /* 0x000fc80000010000 */
[----:B------:R-:W-:-:S04]  /*2a10*/  FFMA.FTZ R0, R25, R0, -0.33332768082618713379 ;  /* 0xbeaaa9ed19007423 */ /* 0x000fc80000010000 */
[----:B------:R-:W-:-:S04]  /*2a20*/  FFMA.FTZ R0, R25, R0, RZ ;  /* 0x0000000019007223 */ /* 0x000fc800000100ff */
[----:B------:R-:W-:Y:S02]  /*2a30*/  FFMA.FTZ R24, R29, R0, R29 ;  /* 0x000000001d187223 */ /* 0x000fe4000001001d */
.L_x_31:
[----:B------:R-:W-:Y:S05]  /*2a40*/  BSYNC B0 ;  /* 0x0000000000007941 */ /* 0x000fea0003800000 */
.L_x_29:
        /* <DEDUP_REMOVED lines=18> */
.L_x_33:
[----:B------:R-:W-:Y:S01]  /*2b70*/  IMAD.MOV.U32 R0, RZ, RZ, 0x3c80f082 ;  /* 0x3c80f082ff007424 */ /* 0x000fe200078e00ff */
[----:B------:R-:W-:-:S04]  /*2b80*/  FMUL R25, R29, R29 ;  /* 0x0000001d1d197220 */ /* 0x000fc80000400000 */
[----:B------:R-:W-:-:S04]  /*2b90*/  FFMA.FTZ R0, R25, R0, -0.052303962409496307373 ;  /* 0xbd563cae19007423 */ /* 0x000fc80000010000 */
[----:B------:R-:W-:-:S04]  /*2ba0*/  FFMA.FTZ R0, R25, R0, 0.1331529766321182251 ;  /* 0x3e08594119007423 */ /* 0x000fc80000010000 */
[----:B------:R-:W-:-:S04]  /*2bb0*/  FFMA.FTZ R0, R25, R0, -0.33332768082618713379 ;  /* 0xbeaaa9ed19007423 */ /* 0x000fc80000010000 */
[----:B------:R-:W-:-:S04]  /*2bc0*/  FFMA.FTZ R0, R25, R0, RZ ;  /* 0x0000000019007223 */ /* 0x000fc800000100ff */
[----:B------:R-:W-:Y:S02]  /*2bd0*/  FFMA.FTZ R18, R29, R0, R29 ;  /* 0x000000001d127223 */ /* 0x000fe4000001001d */
.L_x_34:
[----:B------:R-:W-:Y:S05]  /*2be0*/  BSYNC B0 ;  /* 0x0000000000007941 */ /* 0x000fea0003800000 */
.L_x_32:
        /* <DEDUP_REMOVED lines=17> */
.L_x_36:
[----:B------:R-:W-:Y:S01]  /*2d00*/  IMAD.MOV.U32 R0, RZ, RZ, 0x3c80f082 ;  /* 0x3c80f082ff007424 */ /* 0x000fe200078e00ff */
[----:B------:R-:W-:-:S04]  /*2d10*/  FMUL R25, R29, R29 ;  /* 0x0000001d1d197220 */ /* 0x000fc80000400000 */
[----:B------:R-:W-:-:S04]  /*2d20*/  FFMA.FTZ R0, R25, R0, -0.052303962409496307373 ;  /* 0xbd563cae19007423 */ /* 0x000fc80000010000 */
[----:B------:R-:W-:-:S04]  /*2d30*/  FFMA.FTZ R0, R25, R0, 0.1331529766321182251 ;  /* 0x3e08594119007423 */ /* 0x000fc80000010000 */
[----:B------:R-:W-:-:S04]  /*2d40*/  FFMA.FTZ R0, R25, R0, -0.33332768082618713379 ;  /* 0xbeaaa9ed19007423 */ /* 0x000fc80000010000 */
[----:B------:R-:W-:-:S04]  /*2d50*/  FFMA.FTZ R0, R25, R0, RZ ;  /* 0x0000000019007223 */ /* 0x000fc800000100ff */
[----:B------:R-:W-:Y:S02]  /*2d60*/  FFMA.FTZ R20, R29, R0, R29 ;  /* 0x000000001d147223 */ /* 0x000fe4000001001d */
.L_x_37:
[----:B------:R-:W-:Y:S05]  /*2d70*/  BSYNC B0 ;  /* 0x0000000000007941 */ /* 0x000fea0003800000 */
.L_x_35:
[----:B------:R-:W-:Y:S01]  /*2d80*/  FMUL R28, R27, 0.79788458347320556641 ;  /* 0x3f4c422a1b1c7820 */ /* 0x000fe20000400000 */
[----:B------:R-:W-:Y:S01]  /*2d90*/  BSSY B0, `(.L_x_38) ;  /* 0x0000016000007945 */ /* 0x000fe20003800000 */
[----:B------:R-:W-:Y:S02]  /*2da0*/  FFMA R27, R26, 0.044714998453855514526, R11 ;  /* 0x3d3727131a1b7823 */ /* 0x000fe4000000000b */
        /* <DEDUP_REMOVED lines=13> */
.L_x_39:
[----:B------:R-:W-:Y:S01]  /*2e80*/  IMAD.MOV.U32 R0, RZ, RZ, 0x3c80f082 ;  /* 0x3c80f082ff007424 */ /* 0x000fe200078e00ff */
[----:B------:R-:W-:-:S04]  /*2e90*/  FMUL R25, R28, R28 ;  /* 0x0000001c1c197220 */ /* 0x000fc80000400000 */
[----:B------:R-:W-:-:S04]  /*2ea0*/  FFMA.FTZ R0, R25, R0, -0.052303962409496307373 ;  /* 0xbd563cae19007423 */ /* 0x000fc80000010000 */
[----:B------:R-:W-:-:S04]  /*2eb0*/  FFMA.FTZ R0, R25, R0, 0.1331529766321182251 ;  /* 0x3e08594119007423 */ /* 0x000fc80000010000 */
[----:B------:R-:W-:-:S04]  /*2ec0*/  FFMA.FTZ R0, R25, R0, -0.33332768082618713379 ;  /* 0xbeaaa9ed19007423 */ /* 0x000fc80000010000 */
[----:B------:R-:W-:-:S04]  /*2ed0*/  FFMA.FTZ R0, R25, R0, RZ ;  /* 0x0000000019007223 */ /* 0x000fc800000100ff */
[----:B------:R-:W-:Y:S02]  /*2ee0*/  FFMA.FTZ R25, R28, R0, R28 ;  /* 0x000000001c197223 */ /* 0x000fe4000001001c */
.L_x_40:
[----:B------:R-:W-:Y:S05]  /*2ef0*/  BSYNC B0 ;  /* 0x0000000000007941 */ /* 0x000fea0003800000 */
.L_x_38:
[----:B------:R-:W-:Y:S01]  /*2f00*/  FMUL R27, R27, 0.79788458347320556641 ;  /* 0x3f4c422a1b1b7820 */ /* 0x000fe20000400000 */
[----:B------:R-:W-:Y:S01]  /*2f10*/  FMUL R26, R4, 0.5 ;  /* 0x3f000000041a7820 */ /* 0x000fe20000400000 */
[----:B-----5:R-:W-:Y:S01]  /*2f20*/  PRMT R4, R13, 0x7632, R4 ;  /* 0x000076320d047816 */ /* 0x020fe20000000004 */
[----:B------:R-:W-:Y:S01]  /*2f30*/  FMUL R29, R7, 0.5 ;  /* 0x3f000000071d7820 */ /* 0x000fe20000400000 */
[----:B------:R-:W-:Y:S01]  /*2f40*/  FADD.FTZ R31, |R27|, -RZ ;  /* 0x800000ff1b1f7221 */ /* 0x000fe20000010200 */
[----:B------:R-:W-:Y:S01]  /*2f50*/  SHF.L.U32 R32, R13, 0x10, RZ ;  /* 0x000000100d207819 */ /* 0x000fe200000006ff */
[----:B------:R-:W-:Y:S01]  /*2f60*/  BSSY B0, `(.L_x_41) ;  /* 0x0000024000007945 */ /* 0x000fe20003800000 */
[C---:B------:R-:W-:Y:S01]  /*2f70*/  PRMT R0, R12.reuse, 0x7632, R0 ;  /* 0x000076320c007816 */ /* 0x040fe20000000000 */
[----:B------:R-:W-:Y:S01]  /*2f80*/  IMAD.U32 R28, R12, 0x10000, RZ ;  /* 0x000100000c1c7824 */ /* 0x000fe200078e00ff */
[----:B------:R-:W-:Y:S01]  /*2f90*/  FSETP.GE.AND P4, PT, R31, 0.60000002384185791016, PT ;  /* 0x3f19999a1f00780b */ /* 0x000fe20003f86000 */
[----:B------:R-:W-:Y:S01]  /*2fa0*/  IMAD.U32 R36, R4, 0x10000, RZ ;  /* 0x0001000004247824 */ /* 0x000fe200078e00ff */
[----:B------:R-:W-:Y:S01]  /*2fb0*/  PRMT R13, R15, 0x7632, R13 ;  /* 0x000076320f0d7816 */ /* 0x000fe2000000000d */
[----:B------:R-:W-:Y:S01]  /*2fc0*/  FMUL R5, R5, 0.5 ;  /* 0x3f00000005057820 */ /* 0x000fe20000400000 */
[----:B------:R-:W-:Y:S01]  /*2fd0*/  PRMT R7, R14, 0x7632, R7 ;  /* 0x000076320e077816 */ /* 0x000fe20000000007 */
[----:B------:R-:W-:Y:S01]  /*2fe0*/  FMUL R6, R6, 0.5 ;  /* 0x3f00000006067820 */ /* 0x000fe20000400000 */
[----:B------:R-:W-:Y:S01]  /*2ff0*/  FMUL R8, R8, 0.5 ;  /* 0x3f00000008087820 */ /* 0x000fe20000400000 */
[----:B------:R-:W-:Y:S01]  /*3000*/  FMUL R9, R9, 0.5 ;  /* 0x3f00000009097820 */ /* 0x000fe20000400000 */
[----:B------:R-:W-:Y:S01]  /*3010*/  FMUL R10, R10, 0.5 ;  /* 0x3f0000000a0a7820 */ /* 0x000fe20000400000 */
[----:B------:R-:W-:Y:S01]  /*3020*/  FMUL R11, R11, 0.5 ;  /* 0x3f0000000b0b7820 */ /* 0x000fe20000400000 */
[----:B------:R-:W-:Y:S01]  /*3030*/  IMAD.U32 R14, R14, 0x10000, RZ ;  /* 0x000100000e0e7824 */ /* 0x000fe200078e00ff */
[----:B------:R-:W-:Y:S01]  /*3040*/  SHF.L.U32 R4, R7, 0x10, RZ ;  /* 0x0000001007047819 */ /* 0x000fe200000006ff */
[----:B------:R-:W-:-:S02]  /*3050*/  IMAD.U32 R12, R15, 0x10000, RZ ;  /* 0x000100000f0c7824 */ /* 0x000fc400078e00ff */
[----:B------:R-:W-:Y:S02]  /*3060*/  IMAD.U32 R30, R0, 0x10000, RZ ;  /* 0x00010000001e7824 */ /* 0x000fe400078e00ff */
[----:B------:R-:W-:Y:S01]  /*3070*/  IMAD.U32 R38, R13, 0x10000, RZ ;  /* 0x000100000d267824 */ /* 0x000fe200078e00ff */
        /* <DEDUP_REMOVED lines=11> */
.L_x_42:
[----:B------:R-:W-:Y:S01]  /*3130*/  IMAD.MOV.U32 R0, RZ, RZ, 0x3c80f082 ;  /* 0x3c80f082ff007424 */ /* 0x000fe200078e00ff */
[----:B------:R-:W-:-:S04]  /*3140*/  FMUL R7, R27, R27 ;  /* 0x0000001b1b077220 */ /* 0x000fc80000400000 */
[----:B------:R-:W-:-:S04]  /*3150*/  FFMA.FTZ R0, R7, R0, -0.052303962409496307373 ;  /* 0xbd563cae07007423 */ /* 0x000fc80000010000 */
[----:B------:R-:W-:-:S04]  /*3160*/  FFMA.FTZ R0, R7, R0, 0.1331529766321182251 ;  /* 0x3e08594107007423 */ /* 0x000fc80000010000 */
[----:B------:R-:W-:-:S04]  /*3170*/  FFMA.FTZ R0, R7, R0, -0.33332768082618713379 ;  /* 0xbeaaa9ed07007423 */ /* 0x000fc80000010000 */
[----:B------:R-:W-:-:S04]  /*3180*/  FFMA.FTZ R0, R7, R0, RZ ;  /* 0x0000000007007223 */ /* 0x000fc800000100ff */
[----:B------:R-:W-:Y:S02]  /*3190*/  FFMA.FTZ R0, R0, R27, R27 ;  /* 0x0000001b00007223 */ /* 0x000fe4000001001b */
.L_x_43:
[----:B------:R-:W-:Y:S05]  /*31a0*/  BSYNC B0 ;  /* 0x0000000000007941 */ /* 0x000fea0003800000 */
.L_x_41:
[----:B------:R-:W-:Y:S01]  /*31b0*/  FADD R24, R24, 1 ;  /* 0x3f80000018187421 */ /* 0x000fe20000000000 */
[----:B------:R-:W-:Y:S01]  /*31c0*/  FADD R23, R23, 1 ;  /* 0x3f80000017177421 */ /* 0x000fe20000000000 */
[----:B------:R-:W-:Y:S01]  /*31d0*/  FADD R22, R22, 1 ;  /* 0x3f80000016167421 */ /* 0x000fe20000000000 */
[----:B------:R-:W-:Y:S01]  /*31e0*/  FADD R21, R21, 1 ;  /* 0x3f80000015157421 */ /* 0x000fe20000000000 */
[----:B------:R-:W-:Y:S01]  /*31f0*/  @P2 FMUL R36, R24, R29 ;  /* 0x0000001d18242220 */ /* 0x000fe20000400000 */
[----:B------:R-:W-:Y:S01]  /*3200*/  @P2 FMUL R32, R23, R6 ;  /* 0x0000000617202220 */ /* 0x000fe20000400000 */
[----:B------:R-:W-:Y:S01]  /*3210*/  @P2 FMUL R30, R22, R5 ;  /* 0x00000005161e2220 */ /* 0x000fe20000400000 */
[----:B------:R-:W-:Y:S01]  /*3220*/  FADD R25, R25, 1 ;  /* 0x3f80000019197421 */ /* 0x000fe20000000000 */
[C---:B------:R-:W-:Y:S01]  /*3230*/  FMUL R13, R17.reuse, R36 ;  /* 0x00000024110d7220 */ /* 0x040fe20000400000 */
[----:B------:R-:W-:Y:S01]  /*3240*/  FMUL R6, R17, R32 ;  /* 0x0000002011067220 */ /* 0x000fe20000400000 */
[----:B------:R-:W-:Y:S01]  /*3250*/  @P2 FMUL R28, R21, R26 ;  /* 0x0000001a151c2220 */ /* 0x000fe20000400000 */
[----:B------:R-:W-:Y:S01]  /*3260*/  FMUL R5, R17, R30 ;  /* 0x0000001e11057220 */ /* 0x000fe20000400000 */
[----:B------:R-:W-:Y:S01]  /*3270*/  @P2 FMUL R12, R25, R10 ;  /* 0x0000000a190c2220 */ /* 0x000fe20000400000 */
[----:B------:R-:W-:Y:S01]  /*3280*/  FADD R0, R0, 1 ;  /* 0x3f80000000007421 */ /* 0x000fe20000000000 */
[----:B------:R-:W0:Y:S01]  /*3290*/  FRND R13, R13 ;  /* 0x0000000d000d7307 */ /* 0x000e220000201000 */
[C---:B------:R-:W-:Y:S01]  /*32a0*/  FMUL R7, R17.reuse, R28 ;  /* 0x0000001c11077220 */ /* 0x040fe20000400000 */
[----:B------:R-:W-:Y:S01]  /*32b0*/  FADD R20, R20, 1 ;  /* 0x3f80000014147421 */ /* 0x000fe20000000000 */
[----:B------:R-:W-:Y:S01]  /*32c0*/  @P2 FMUL R38, R0, R11 ;  /* 0x0000000b00262220 */ /* 0x000fe20000400000 */
[C---:B------:R-:W-:Y:S01]  /*32d0*/  FMUL R12, R17.reuse, R12 ;  /* 0x0000000c110c7220 */ /* 0x040fe20000400000 */
[----:B------:R-:W-:Y:S01]  /*32e0*/  IMAD R19, R16, 0x3000, R19 ;  /* 0x0000300010137824 */ /* 0x000fe200078e0213 */
[----:B------:R-:W-:Y:S01]  /*32f0*/  @P2 FMUL R4, R20, R9 ;  /* 0x0000000914042220 */ /* 0x000fe20000400000 */
[C---:B------:R-:W-:Y:S01]  /*3300*/  FMUL R0, R17.reuse, R38 ;  /* 0x0000002611007220 */ /* 0x040fe20000400000 */
[----:B------:R-:W1:Y:S02]  /*3310*/  FRND R6, R6 ;  /* 0x0000000600067307 */ /* 0x000e640000201000 */
[----:B------:R-:W-:-:S06]  /*3320*/  FMUL R4, R17, R4 ;  /* 0x0000000411047220 */ /* 0x000fcc0000400000 */
[----:B------:R2:W3:Y:S01]  /*3330*/  FRND R10, R5 ;  /* 0x00000005000a7307 */ /* 0x0004e20000201000 */
[C---:B0-----:R-:W-:Y:S02]  /*3340*/  FSETP.GT.AND P5, PT, R13.reuse, -127, PT ;  /* 0xc2fe00000d00780b */ /* 0x041fe40003fa4000 */
[----:B------:R-:W-:-:S05]  /*3350*/  FSETP.NAN.AND P6, PT, R13, R13, PT ;  /* 0x0000000d0d00720b */ /* 0x000fca0003fc8000 */
[----:B------:R-:W0:Y:S01]  /*3360*/  FRND R7, R7 ;  /* 0x0000000700077307 */ /* 0x000e220000201000 */
[----:B-1----:R-:W-:Y:S01]  /*3370*/  FSETP.GT.AND P4, PT, R6, -127, PT ;  /* 0xc2fe00000600780b */ /* 0x002fe20003f84000 */
[----:B--2---:R-:W-:-:S04]  /*3380*/  FADD R5, R18, 1 ;  /* 0x3f80000012057421 */ /* 0x004fc80000000000 */
[----:B------:R-:W-:Y:S01]  /*3390*/  @!P5 FSEL R13, R13, -127, P6 ;  /* 0xc2fe00000d0dd808 */ /* 0x000fe20003000000 */
[----:B------:R-:W-:Y:S01]  /*33a0*/  @P2 FMUL R14, R5, R8 ;  /* 0x00000008050e2220 */ /* 0x000fe20000400000 */
[----:B---3--:R-:W-:Y:S01]  /*33b0*/  FSETP.GT.AND P5, PT, R10, -127, PT ;  /* 0xc2fe00000a00780b */ /* 0x008fe20003fa4000 */
[----:B------:R-:W-:Y:S01]  /*33c0*/  FRND R0, R0 ;  /* 0x0000000000007307 */ /* 0x000fe20000201000 */
[----:B------:R-:W-:Y:S01]  /*33d0*/  FSETP.NAN.AND P6, PT, R6, R6, PT ;  /* 0x000000060600720b */ /* 0x000fe20003fc8000 */
[----:B------:R-:W-:-:S03]  /*33e0*/  FMUL R14, R17, R14 ;  /* 0x0000000e110e7220 */ /* 0x000fc60000400000 */
[----:B------:R-:W-:Y:S02]  /*33f0*/  @!P4 FSEL R6, R6, -127, P6 ;  /* 0xc2fe00000606c808 */ /* 0x000fe40003000000 */
[----:B0-----:R-:W-:Y:S01]  /*3400*/  FSETP.GT.AND P4, PT, R7, -127, PT ;  /* 0xc2fe00000700780b */ /* 0x001fe20003f84000 */
[----:B------:R-:W0:Y:S01]  /*3410*/  F2I.S16.TRUNC.NTZ R11, R13 ;  /* 0x0000000d000b7305 */ /* 0x000e22000020e900 */
[----:B------:R-:W-:-:S04]  /*3420*/  FSETP.NAN.AND P6, PT, R10, R10, PT ;  /* 0x0000000a0a00720b */ /* 0x000fc80003fc8000 */
[----:B------:R-:W-:Y:S02]  /*3430*/  @!P5 FSEL R10, R10, -127, P6 ;  /* 0xc2fe00000a0ad808 */ /* 0x000fe40003000000 */
[----:B------:R-:W-:Y:S01]  /*3440*/  FSETP.GEU.AND P6, PT, R13, 127, PT ;  /* 0x42fe00000d00780b */ /* 0x000fe20003fce000 */
[----:B------:R-:W1:Y:S01]  /*3450*/  F2I.S16.TRUNC.NTZ R15, R6 ;  /* 0x00000006000f7305 */ /* 0x000e62000020e900 */
[C---:B------:R-:W-:Y:S02]  /*3460*/  FSETP.NAN.AND P5, PT, R7.reuse, R7, PT ;  /* 0x000000070700720b */ /* 0x040fe40003fa8000 */
[----:B------:R-:W-:Y:S02]  /*3470*/  FSETP.GEU.AND P2, PT, R10, 127, PT ;  /* 0x42fe00000a00780b */ /* 0x000fe40003f4e000 */
[----:B------:R-:W-:Y:S02]  /*3480*/  @!P4 FSEL R7, R7, -127, P5 ;  /* 0xc2fe00000707c808 */ /* 0x000fe40002800000 */
[----:B------:R-:W-:Y:S01]  /*3490*/  FSETP.GEU.AND P4, PT, R6, 127, PT ;  /* 0x42fe00000600780b */ /* 0x000fe20003f8e000 */
[----:B------:R-:W2:Y:S01]  /*34a0*/  F2I.S16.TRUNC.NTZ R9, R10 ;  /* 0x0000000a00097305 */ /* 0x000ea2000020e900 */
[----:B------:R-:W-:-:S02]  /*34b0*/  FSETP.NAN.AND P5, PT, R13, R13, PT ;  /* 0x0000000d0d00720b */ /* 0x000fc40003fa8000 */
[----:B0-----:R-:W-:-:S04]  /*34c0*/  LOP3.LUT R11, R11, 0xffff, RZ, 0xc0, !PT ;  /* 0x0000ffff0b0b7812 */ /* 0x001fc800078ec0ff */
[----:B------:R-:W-:Y:S01]  /*34d0*/  @P6 SEL R11, R11, 0x7f, P5 ;  /* 0x0000007f0b0b6807 */ /* 0x000fe20002800000 */
[----:B------:R-:W0:Y:S01]  /*34e0*/  FRND R12, R12 ;  /* 0x0000000c000c7307 */ /* 0x000e220000201000 */
[----:B------:R-:W-:Y:S02]  /*34f0*/  FSETP.NAN.AND P6, PT, R6, R6, PT ;  /* 0x000000060600720b */ /* 0x000fe40003fc8000 */
[----:B-1----:R-:W-:Y:S02]  /*3500*/  LOP3.LUT R6, R15, 0xffff, RZ, 0xc0, !PT ;  /* 0x0000ffff0f067812 */ /* 0x002fe400078ec0ff */
[----:B------:R-:W-:Y:S02]  /*3510*/  FSETP.GT.AND P5, PT, R0, -127, PT ;  /* 0xc2fe00000000780b */ /* 0x000fe40003fa4000 */
[----:B------:R-:W-:Y:S01]  /*3520*/  @P4 SEL R6, R6, 0x7f, P6 ;  /* 0x0000007f06064807 */ /* 0x000fe20003000000 */
[----:B------:R-:W1:Y:S01]  /*3530*/  FRND R4, R4 ;  /* 0x0000000400047307 */ /* 0x000e620000201000 */
[----:B------:R-:W-:-:S02]  /*3540*/  FSETP.NAN.AND P6, PT, R10, R10, PT ;  /* 0x0000000a0a00720b */ /* 0x000fc40003fc8000 */
[----:B--2---:R-:W-:Y:S02]  /*3550*/  LOP3.LUT R9, R9, 0xffff, RZ, 0xc0, !PT ;  /* 0x0000ffff09097812 */ /* 0x004fe400078ec0ff */
[----:B------:R-:W-:Y:S02]  /*3560*/  PRMT R6, R6, 0x3340, R11 ;  /* 0x0000334006067816 */ /* 0x000fe4000000000b */
[----:B------:R-:W-:Y:S01]  /*3570*/  @P2 SEL R9, R9, 0x7f, P6 ;  /* 0x0000007f09092807 */ /* 0x000fe20003000000 */
[----:B------:R-:W2:Y:S01]  /*3580*/  FRND R14, R14 ;  /* 0x0000000e000e7307 */ /* 0x000ea20000201000 */
[----:B0-----:R-:W-:Y:S02]  /*3590*/  FSETP.GT.AND P4, PT, R12, -127, PT ;  /* 0xc2fe00000c00780b */ /* 0x001fe40003f84000 */
[----:B------:R-:W-:-:S04]  /*35a0*/  FSETP.NAN.AND P6, PT, R0, R0, PT ;  /* 0x000000000000720b */ /* 0x000fc80003fc8000 */
[----:B------:R-:W-:Y:S01]  /*35b0*/  @!P5 FSEL R0, R0, -127, P6 ;  /* 0xc2fe00000000d808 */ /* 0x000fe20003000000 */
[----:B------:R-:W0:Y:S01]  /*35c0*/  F2I.S16.TRUNC.NTZ R5, R7 ;  /* 0x0000000700057305 */ /* 0x000e22000020e900 */
[----:B-1----:R-:W-:Y:S02]  /*35d0*/  FSETP.GT.AND P2, PT, R4, -127, PT ;  /* 0xc2fe00000400780b */ /* 0x002fe40003f44000 */
[----:B------:R-:W-:-:S04]  /*35e0*/  FSETP.NAN.AND P6, PT, R12, R12, PT ;  /* 0x0000000c0c00720b */ /* 0x000fc80003fc8000 */
[----:B------:R-:W-:Y:S01]  /*35f0*/  @!P4 FSEL R12, R12, -127, P6 ;  /* 0xc2fe00000c0cc808 */ /* 0x000fe20003000000 */
[----:B------:R-:W1:Y:S01]  /*3600*/  F2I.S16.TRUNC.NTZ R10, R0 ;  /* 0x00000000000a7305 */ /* 0x000e62000020e900 */
[----:B--2---:R-:W-:Y:S02]  /*3610*/  FSETP.GT.AND P5, PT, R14, -127, PT ;  /* 0xc2fe00000e00780b */ /* 0x004fe40003fa4000 */
[C---:B------:R-:W-:Y:S02]  /*3620*/  FSETP.NAN.AND P6, PT, R4.reuse, R4, PT ;  /* 0x000000040400720b */ /* 0x040fe40003fc8000 */
[----:B------:R-:W-:Y:S02]  /*3630*/  FSETP.GEU.AND P4, PT, R7, 127, PT ;  /* 0x42fe00000700780b */ /* 0x000fe40003f8e000 */
[----:B------:R-:W-:Y:S01]  /*3640*/  @!P2 FSEL R4, R4, -127, P6 ;  /* 0xc2fe00000404a808 */ /* 0x000fe20003000000 */
[----:B------:R-:W2:Y:S01]  /*3650*/  F2I.S16.TRUNC.NTZ R13, R12 ;  /* 0x0000000c000d7305 */ /* 0x000ea2000020e900 */
[----:B------:R-:W-:-:S02]  /*3660*/  FSETP.NAN.AND P2, PT, R14, R14, PT ;  /* 0x0000000e0e00720b */ /* 0x000fc40003f48000 */
[----:B------:R-:W-:Y:S02]  /*3670*/  FSETP.NAN.AND P6, PT, R7, R7, PT ;  /* 0x000000070700720b */ /* 0x000fe40003fc8000 */
[----:B0-----:R-:W-:Y:S02]  /*3680*/  LOP3.LUT R8, R5, 0xffff, RZ, 0xc0, !PT ;  /* 0x0000ffff05087812 */ /* 0x001fe400078ec0ff */
[----:B------:R-:W-:Y:S01]  /*3690*/  @!P5 FSEL R14, R14, -127, P2 ;  /* 0xc2fe00000e0ed808 */ /* 0x000fe20001000000 */
[----:B------:R-:W0:Y:S01]  /*36a0*/  F2I.S16.TRUNC.NTZ R7, R4 ;  /* 0x0000000400077305 */ /* 0x000e22000020e900 */
[----:B------:R-:W-:Y:S02]  /*36b0*/  FSETP.GEU.AND P2, PT, R0, 127, PT ;  /* 0x42fe00000000780b */ /* 0x000fe40003f4e000 */
[----:B------:R-:W-:Y:S02]  /*36c0*/  @P4 SEL R8, R8, 0x7f, P6 ;  /* 0x0000007f08084807 */ /* 0x000fe40003000000 */
[----:B------:R-:W-:-:S02]  /*36d0*/  FSETP.NAN.AND P6, PT, R0, R0, PT ;  /* 0x000000000000720b */ /* 0x000fc40003fc8000 */
[----:B------:R-:W-:Y:S01]  /*36e0*/  FSETP.GEU.AND P4, PT, R12, 127, PT ;  /* 0x42fe00000c00780b */ /* 0x000fe20003f8e000 */
[----:B------:R-:W3:Y:S01]  /*36f0*/  F2I.S16.TRUNC.NTZ R0, R14 ;  /* 0x0000000e00007305 */ /* 0x000ee2000020e900 */
[----:B-1----:R-:W-:Y:S02]  /*3700*/  LOP3.LUT R10, R10, 0xffff, RZ, 0xc0, !PT ;  /* 0x0000ffff0a0a7812 */ /* 0x002fe400078ec0ff */
[----:B------:R-:W-:Y:S02]  /*3710*/  FSETP.NAN.AND P5, PT, R12, R12, PT ;  /* 0x0000000c0c00720b */ /* 0x000fe40003fa8000 */
[----:B--2---:R-:W-:Y:S02]  /*3720*/  LOP3.LUT R13, R13, 0xffff, RZ, 0xc0, !PT ;  /* 0x0000ffff0d0d7812 */ /* 0x004fe400078ec0ff */
[----:B------:R-:W-:Y:S02]  /*3730*/  @P2 SEL R10, R10, 0x7f, P6 ;  /* 0x0000007f0a0a2807 */ /* 0x000fe40003000000 */
[----:B------:R-:W-:-:S02]  /*3740*/  FSETP.GEU.AND P6, PT, R4, 127, PT ;  /* 0x42fe00000400780b */ /* 0x000fc40003fce000 */
[----:B------:R-:W-:Y:S02]  /*3750*/  FSETP.GEU.AND P2, PT, R14, 127, PT ;  /* 0x42fe00000e00780b */ /* 0x000fe40003f4e000 */
[----:B------:R-:W-:Y:S02]  /*3760*/  @P4 SEL R13, R13, 0x7f, P5 ;  /* 0x0000007f0d0d4807 */ /* 0x000fe40002800000 */
[----:B------:R-:W-:Y:S02]  /*3770*/  FSETP.NAN.AND P5, PT, R4, R4, PT ;  /* 0x000000040400720b */ /* 0x000fe40003fa8000 */
[----:B------:R-:W-:Y:S02]  /*3780*/  FSETP.NAN.AND P4, PT, R14, R14, PT ;  /* 0x0000000e0e00720b */ /* 0x000fe40003f88000 */
[----:B0-----:R-:W-:Y:S02]  /*3790*/  LOP3.LUT R7, R7, 0xffff, RZ, 0xc0, !PT ;  /* 0x0000ffff07077812 */ /* 0x001fe400078ec0ff */
[----:B---3--:R-:W-:-:S02]  /*37a0*/  LOP3.LUT R0, R0, 0xffff, RZ, 0xc0, !PT ;  /* 0x0000ffff00007812 */ /* 0x008fc400078ec0ff */
[----:B------:R-:W-:Y:S02]  /*37b0*/  @P6 SEL R7, R7, 0x7f, P5 ;  /* 0x0000007f07076807 */ /* 0x000fe40002800000 */
[----:B------:R-:W-:Y:S02]  /*37c0*/  @P2 SEL R0, R0, 0x7f, P4 ;  /* 0x0000007f00002807 */ /* 0x000fe40002000000 */
[----:B------:R-:W-:Y:S02]  /*37d0*/  PRMT R9, R8, 0x3340, R9 ;  /* 0x0000334008097816 */ /* 0x000fe40000000009 */
[----:B------:R-:W-:Y:S02]  /*37e0*/  PRMT R10, R13, 0x3340, R10 ;  /* 0x000033400d0a7816 */ /* 0x000fe4000000000a */
[----:B------:R-:W-:Y:S02]  /*37f0*/  IADD3 R4, P2, R19, c[0x0][0x180], RZ ;  /* 0x0000600013047a10 */ /* 0x000fe40007f5e0ff */
[----:B------:R-:W-:-:S02]  /*3800*/  PRMT R7, R0, 0x3340, R7 ;  /* 0x0000334000077816 */ /* 0x000fc40000000007 */
[----:B------:R-:W-:Y:S02]  /*3810*/  PRMT R6, R9, 0x5410, R6 ;  /* 0x0000541009067816 */ /* 0x000fe40000000006 */
[----:B------:R-:W-:Y:S02]  /*3820*/  LEA.HI.X.SX32 R5, R19, c[0x0][0x184], 0x1, P2 ;  /* 0x0000610013057a11 */ /* 0x000fe400010f0eff */
[----:B------:R-:W-:-:S05]  /*3830*/  PRMT R7, R7, 0x5410, R10 ;  /* 0x0000541007077816 */ /* 0x000fca000000000a */
[----:B------:R0:W-:Y:S01]  /*3840*/  @P1 STG.E.64 [R4.64], R6 ;  /* 0x0000000604001986 */ /* 0x0001e2000c101b06 */
[----:B------:R-:W-:Y:S05]  /*3850*/  @!P0 EXIT ;  /* 0x000000000000894d */ /* 0x000fea0003800000 */
[----:B------:R-:W-:Y:S01]  /*3860*/  PLOP3.LUT P0, PT, PT, PT, PT, 0x8, 0x0 ;  /* 0x000000000000781c */ /* 0x000fe20003f0e170 */
[----:B------:R-:W-:Y:S01]  /*3870*/  UMOV UR4, 0x2000 ;  /* 0x0000200000047882 */ /* 0x000fe20000000000 */
[----:B------:R-:W-:Y:S05]  /*3880*/  BRA `(.L_x_44) ;  /* 0xffffe97000007947 */ /* 0x000fea000383ffff */
.L_x_45:
[----:B------:R-:W-:-:S00]  /*3890*/  BRA `(.L_x_45) ;  /* 0xfffffff000007947 */ /* 0x000fc0000383ffff */
[----:B------:R-:W-:-:S00]  /*38a0*/  NOP ;  /* 0x0000000000007918 */ /* 0x000fc00000000000 */
        /* <DEDUP_REMOVED lines=13> */
.L_x_46:


//--------------------- .nv.global.init           --------------------------
	.section	.nv.global.init,"aw",@progbits
.nv.global.init:
	.type		_$_str,@object
	.size		_$_str,(.L_0 - _$_str)
_$_str:
        /*0000*/ 	.byte	0x5f, 0x5f, 0x43, 0x55, 0x44, 0x41, 0x5f, 0x46, 0x54, 0x5a, 0x00
.L_0:


//--------------------- .nv.shared.triton_red_fused__to_copy_add_amax_amin_cat_clamp_mul_reciprocal_7 --------------------------
	.section	.nv.shared.triton_red_fused__to_copy_add_amax_amin_cat_clamp_mul_reciprocal_7,"aw",@nobits
	.sectionflags	@""
	.align	16
